//
// Generated by NVIDIA NVVM Compiler
//
// Compiler Build ID: CL-36424714
// Cuda compilation tools, release 13.0, V13.0.88
// Based on NVVM 20.0.0
//

.version 9.0
.target sm_100
.address_size 64

	// .globl	_Z20calc_integral_kernelPdS_S_S_i
.func  (.param .align 16 .b8 func_retval0[16]) __internal_trig_reduction_slowpathd
(
	.param .b64 __internal_trig_reduction_slowpathd_param_0
)
;
.global .align 8 .b8 __cudart_i2opi_d[144] = {8, 93, 141, 31, 177, 95, 251, 107, 234, 146, 82, 138, 247, 57, 7, 61, 123, 241, 229, 235, 199, 186, 39, 117, 45, 234, 95, 158, 102, 63, 70, 79, 183, 9, 203, 39, 207, 126, 54, 109, 31, 109, 10, 90, 139, 17, 47, 239, 15, 152, 5, 222, 255, 151, 248, 31, 59, 40, 249, 189, 139, 95, 132, 156, 244, 57, 83, 131, 57, 214, 145, 57, 65, 126, 95, 180, 38, 112, 156, 233, 132, 68, 187, 46, 245, 53, 130, 232, 62, 167, 41, 177, 28, 235, 29, 254, 28, 146, 209, 9, 234, 46, 73, 6, 224, 210, 77, 66, 58, 110, 36, 183, 97, 197, 187, 222, 171, 99, 81, 254, 65, 144, 67, 60, 153, 149, 98, 219, 192, 221, 52, 245, 209, 87, 39, 252, 41, 21, 68, 78, 110, 131, 249, 162};
.global .align 16 .b8 __cudart_sin_cos_coeffs[128] = {70, 210, 176, 44, 241, 229, 90, 190, 146, 227, 172, 105, 227, 29, 199, 62, 161, 98, 219, 25, 160, 1, 42, 191, 24, 8, 17, 17, 17, 17, 129, 63, 84, 85, 85, 85, 85, 85, 197, 191, 0, 0, 0, 0, 0, 0, 0, 0, 0, 0, 0, 0, 0, 0, 0, 0, 100, 129, 253, 32, 131, 255, 168, 189, 40, 133, 239, 193, 167, 238, 33, 62, 217, 230, 6, 142, 79, 126, 146, 190, 233, 188, 221, 25, 160, 1, 250, 62, 71, 93, 193, 22, 108, 193, 86, 191, 81, 85, 85, 85, 85, 85, 165, 63, 0, 0, 0, 0, 0, 0, 224, 191, 0, 0, 0, 0, 0, 0, 240, 63};

.visible .entry _Z20calc_integral_kernelPdS_S_S_i(
	.param .u64 .ptr .align 1 _Z20calc_integral_kernelPdS_S_S_i_param_0,
	.param .u64 .ptr .align 1 _Z20calc_integral_kernelPdS_S_S_i_param_1,
	.param .u64 .ptr .align 1 _Z20calc_integral_kernelPdS_S_S_i_param_2,
	.param .u64 .ptr .align 1 _Z20calc_integral_kernelPdS_S_S_i_param_3,
	.param .u32 _Z20calc_integral_kernelPdS_S_S_i_param_4
)
{
	.reg .pred 	%p<26>;
	.reg .b32 	%r<127>;
	.reg .b64 	%rd<21>;
	.reg .b64 	%fd<269>;

	ld.param.u64 	%rd1, [_Z20calc_integral_kernelPdS_S_S_i_param_0];
	ld.param.u64 	%rd2, [_Z20calc_integral_kernelPdS_S_S_i_param_2];
	ld.param.u64 	%rd3, [_Z20calc_integral_kernelPdS_S_S_i_param_3];
	ld.param.u32 	%r47, [_Z20calc_integral_kernelPdS_S_S_i_param_4];
	mov.u32 	%r48, %ctaid.x;
	mov.u32 	%r49, %ntid.x;
	mov.u32 	%r50, %tid.x;
	mad.lo.s32 	%r1, %r48, %r49, %r50;
	setp.ge.s32 	%p1, %r1, %r47;
	@%p1 bra 	$L__BB0_38;
	cvta.to.global.u64 	%rd4, %rd1;
	cvta.to.global.u64 	%rd5, %rd2;
	ld.global.f64 	%fd54, [%rd4];
	cvt.rn.f64.s32 	%fd55, %r1;
	ld.global.f64 	%fd56, [%rd5];
	fma.rn.f64 	%fd1, %fd56, %fd55, %fd54;
	add.s32 	%r51, %r1, 1;
	cvt.rn.f64.s32 	%fd57, %r51;
	fma.rn.f64 	%fd2, %fd56, %fd57, %fd54;
	abs.f64 	%fd3, %fd1;
	setp.neu.f64 	%p2, %fd3, 0d7FF0000000000000;
	@%p2 bra 	$L__BB0_3;
	mov.f64 	%fd63, 0d0000000000000000;
	mul.rn.f64 	%fd255, %fd1, %fd63;
	mov.b32 	%r110, 1;
	bra.uni 	$L__BB0_6;
$L__BB0_3:
	mul.f64 	%fd58, %fd1, 0d3FE45F306DC9C883;
	cvt.rni.s32.f64 	%r109, %fd58;
	cvt.rn.f64.s32 	%fd59, %r109;
	fma.rn.f64 	%fd60, %fd59, 0dBFF921FB54442D18, %fd1;
	fma.rn.f64 	%fd61, %fd59, 0dBC91A62633145C00, %fd60;
	fma.rn.f64 	%fd255, %fd59, 0dB97B839A252049C0, %fd61;
	setp.ltu.f64 	%p3, %fd3, 0d41E0000000000000;
	@%p3 bra 	$L__BB0_5;
	{ // callseq 0, 0
	.param .b64 param0;
	st.param.f64 	[param0], %fd1;
	.param .align 16 .b8 retval0[16];
	call.uni (retval0), 
	__internal_trig_reduction_slowpathd, 
	(
	param0
	);
	ld.param.f64 	%fd255, [retval0];
	ld.param.b32 	%r109, [retval0+8];
	} // callseq 0
$L__BB0_5:
	add.s32 	%r110, %r109, 1;
$L__BB0_6:
	shl.b32 	%r55, %r110, 6;
	cvt.u64.u32 	%rd6, %r55;
	and.b64  	%rd7, %rd6, 64;
	mov.u64 	%rd8, __cudart_sin_cos_coeffs;
	add.s64 	%rd9, %rd8, %rd7;
	mul.rn.f64 	%fd64, %fd255, %fd255;
	and.b32  	%r56, %r110, 1;
	setp.eq.b32 	%p4, %r56, 1;
	selp.f64 	%fd65, 0dBDA8FF8320FD8164, 0d3DE5DB65F9785EBA, %p4;
	ld.global.nc.v2.f64 	{%fd66, %fd67}, [%rd9];
	fma.rn.f64 	%fd68, %fd65, %fd64, %fd66;
	fma.rn.f64 	%fd69, %fd68, %fd64, %fd67;
	ld.global.nc.v2.f64 	{%fd70, %fd71}, [%rd9+16];
	fma.rn.f64 	%fd72, %fd69, %fd64, %fd70;
	fma.rn.f64 	%fd73, %fd72, %fd64, %fd71;
	ld.global.nc.v2.f64 	{%fd74, %fd75}, [%rd9+32];
	fma.rn.f64 	%fd76, %fd73, %fd64, %fd74;
	fma.rn.f64 	%fd77, %fd76, %fd64, %fd75;
	fma.rn.f64 	%fd78, %fd77, %fd255, %fd255;
	fma.rn.f64 	%fd79, %fd77, %fd64, 0d3FF0000000000000;
	selp.f64 	%fd80, %fd79, %fd78, %p4;
	and.b32  	%r57, %r110, 2;
	setp.eq.s32 	%p5, %r57, 0;
	mov.f64 	%fd81, 0d0000000000000000;
	sub.f64 	%fd82, %fd81, %fd80;
	selp.f64 	%fd9, %fd80, %fd82, %p5;
	add.f64 	%fd256, %fd1, 0d3FF0000000000000;
	{
	.reg .b32 %temp; 
	mov.b64 	{%temp, %r111}, %fd256;
	}
	{
	.reg .b32 %temp; 
	mov.b64 	{%r112, %temp}, %fd256;
	}
	setp.gt.s32 	%p6, %r111, 1048575;
	mov.b32 	%r113, -1023;
	@%p6 bra 	$L__BB0_8;
	mul.f64 	%fd256, %fd256, 0d4350000000000000;
	{
	.reg .b32 %temp; 
	mov.b64 	{%temp, %r111}, %fd256;
	}
	{
	.reg .b32 %temp; 
	mov.b64 	{%r112, %temp}, %fd256;
	}
	mov.b32 	%r113, -1077;
$L__BB0_8:
	add.s32 	%r59, %r111, -1;
	setp.gt.u32 	%p7, %r59, 2146435070;
	@%p7 bra 	$L__BB0_12;
	shr.u32 	%r62, %r111, 20;
	add.s32 	%r114, %r113, %r62;
	and.b32  	%r63, %r111, 1048575;
	or.b32  	%r64, %r63, 1072693248;
	mov.b64 	%fd257, {%r112, %r64};
	setp.lt.u32 	%p9, %r64, 1073127583;
	@%p9 bra 	$L__BB0_11;
	{
	.reg .b32 %temp; 
	mov.b64 	{%r65, %temp}, %fd257;
	}
	{
	.reg .b32 %temp; 
	mov.b64 	{%temp, %r66}, %fd257;
	}
	add.s32 	%r67, %r66, -1048576;
	mov.b64 	%fd257, {%r65, %r67};
	add.s32 	%r114, %r114, 1;
$L__BB0_11:
	add.f64 	%fd84, %fd257, 0dBFF0000000000000;
	add.f64 	%fd85, %fd257, 0d3FF0000000000000;
	rcp.approx.ftz.f64 	%fd86, %fd85;
	neg.f64 	%fd87, %fd85;
	fma.rn.f64 	%fd88, %fd87, %fd86, 0d3FF0000000000000;
	fma.rn.f64 	%fd89, %fd88, %fd88, %fd88;
	fma.rn.f64 	%fd90, %fd89, %fd86, %fd86;
	mul.f64 	%fd91, %fd84, %fd90;
	fma.rn.f64 	%fd92, %fd84, %fd90, %fd91;
	mul.f64 	%fd93, %fd92, %fd92;
	fma.rn.f64 	%fd94, %fd93, 0d3EB1380B3AE80F1E, 0d3ED0EE258B7A8B04;
	fma.rn.f64 	%fd95, %fd94, %fd93, 0d3EF3B2669F02676F;
	fma.rn.f64 	%fd96, %fd95, %fd93, 0d3F1745CBA9AB0956;
	fma.rn.f64 	%fd97, %fd96, %fd93, 0d3F3C71C72D1B5154;
	fma.rn.f64 	%fd98, %fd97, %fd93, 0d3F624924923BE72D;
	fma.rn.f64 	%fd99, %fd98, %fd93, 0d3F8999999999A3C4;
	fma.rn.f64 	%fd100, %fd99, %fd93, 0d3FB5555555555554;
	sub.f64 	%fd101, %fd84, %fd92;
	add.f64 	%fd102, %fd101, %fd101;
	neg.f64 	%fd103, %fd92;
	fma.rn.f64 	%fd104, %fd103, %fd84, %fd102;
	mul.f64 	%fd105, %fd90, %fd104;
	mul.f64 	%fd106, %fd93, %fd100;
	fma.rn.f64 	%fd107, %fd106, %fd92, %fd105;
	xor.b32  	%r68, %r114, -2147483648;
	mov.b32 	%r69, 1127219200;
	mov.b64 	%fd108, {%r68, %r69};
	mov.b32 	%r70, -2147483648;
	mov.b64 	%fd109, {%r70, %r69};
	sub.f64 	%fd110, %fd108, %fd109;
	fma.rn.f64 	%fd111, %fd110, 0d3FE62E42FEFA39EF, %fd92;
	fma.rn.f64 	%fd112, %fd110, 0dBFE62E42FEFA39EF, %fd111;
	sub.f64 	%fd113, %fd112, %fd92;
	sub.f64 	%fd114, %fd107, %fd113;
	fma.rn.f64 	%fd115, %fd110, 0d3C7ABC9E3B39803F, %fd114;
	add.f64 	%fd258, %fd111, %fd115;
	bra.uni 	$L__BB0_13;
$L__BB0_12:
	fma.rn.f64 	%fd83, %fd256, 0d7FF0000000000000, 0d7FF0000000000000;
	{
	.reg .b32 %temp; 
	mov.b64 	{%temp, %r60}, %fd256;
	}
	and.b32  	%r61, %r60, 2147483647;
	setp.eq.s32 	%p8, %r61, 0;
	selp.f64 	%fd258, 0dFFF0000000000000, %fd83, %p8;
$L__BB0_13:
	mul.f64 	%fd116, %fd258, 0d3C695355BAAAFAD3;
	fma.rn.f64 	%fd117, %fd258, 0d3FDBCB7B1526E50E, %fd116;
	mov.f64 	%fd118, 0d4000000000000000;
	sub.f64 	%fd119, %fd118, %fd1;
	add.f64 	%fd120, %fd119, %fd9;
	sub.f64 	%fd19, %fd120, %fd117;
	add.f64 	%fd121, %fd1, %fd2;
	mul.f64 	%fd20, %fd121, 0d3FE0000000000000;
	abs.f64 	%fd21, %fd20;
	setp.neu.f64 	%p10, %fd21, 0d7FF0000000000000;
	@%p10 bra 	$L__BB0_15;
	mov.f64 	%fd127, 0d0000000000000000;
	mul.rn.f64 	%fd260, %fd20, %fd127;
	mov.b32 	%r116, 1;
	bra.uni 	$L__BB0_18;
$L__BB0_15:
	mul.f64 	%fd122, %fd20, 0d3FE45F306DC9C883;
	cvt.rni.s32.f64 	%r115, %fd122;
	cvt.rn.f64.s32 	%fd123, %r115;
	fma.rn.f64 	%fd124, %fd123, 0dBFF921FB54442D18, %fd20;
	fma.rn.f64 	%fd125, %fd123, 0dBC91A62633145C00, %fd124;
	fma.rn.f64 	%fd260, %fd123, 0dB97B839A252049C0, %fd125;
	setp.ltu.f64 	%p11, %fd21, 0d41E0000000000000;
	@%p11 bra 	$L__BB0_17;
	{ // callseq 1, 0
	.param .b64 param0;
	st.param.f64 	[param0], %fd20;
	.param .align 16 .b8 retval0[16];
	call.uni (retval0), 
	__internal_trig_reduction_slowpathd, 
	(
	param0
	);
	ld.param.f64 	%fd260, [retval0];
	ld.param.b32 	%r115, [retval0+8];
	} // callseq 1
$L__BB0_17:
	add.s32 	%r116, %r115, 1;
$L__BB0_18:
	shl.b32 	%r74, %r116, 6;
	cvt.u64.u32 	%rd10, %r74;
	and.b64  	%rd11, %rd10, 64;
	add.s64 	%rd13, %rd8, %rd11;
	mul.rn.f64 	%fd128, %fd260, %fd260;
	and.b32  	%r75, %r116, 1;
	setp.eq.b32 	%p12, %r75, 1;
	selp.f64 	%fd129, 0dBDA8FF8320FD8164, 0d3DE5DB65F9785EBA, %p12;
	ld.global.nc.v2.f64 	{%fd130, %fd131}, [%rd13];
	fma.rn.f64 	%fd132, %fd129, %fd128, %fd130;
	fma.rn.f64 	%fd133, %fd132, %fd128, %fd131;
	ld.global.nc.v2.f64 	{%fd134, %fd135}, [%rd13+16];
	fma.rn.f64 	%fd136, %fd133, %fd128, %fd134;
	fma.rn.f64 	%fd137, %fd136, %fd128, %fd135;
	ld.global.nc.v2.f64 	{%fd138, %fd139}, [%rd13+32];
	fma.rn.f64 	%fd140, %fd137, %fd128, %fd138;
	fma.rn.f64 	%fd141, %fd140, %fd128, %fd139;
	fma.rn.f64 	%fd142, %fd141, %fd260, %fd260;
	fma.rn.f64 	%fd143, %fd141, %fd128, 0d3FF0000000000000;
	selp.f64 	%fd144, %fd143, %fd142, %p12;
	and.b32  	%r76, %r116, 2;
	setp.eq.s32 	%p13, %r76, 0;
	mov.f64 	%fd145, 0d0000000000000000;
	sub.f64 	%fd146, %fd145, %fd144;
	selp.f64 	%fd147, %fd144, %fd146, %p13;
	mov.f64 	%fd148, 0d4000000000000000;
	sub.f64 	%fd149, %fd148, %fd20;
	add.f64 	%fd27, %fd149, %fd147;
	add.f64 	%fd261, %fd20, 0d3FF0000000000000;
	{
	.reg .b32 %temp; 
	mov.b64 	{%temp, %r117}, %fd261;
	}
	{
	.reg .b32 %temp; 
	mov.b64 	{%r118, %temp}, %fd261;
	}
	setp.gt.s32 	%p14, %r117, 1048575;
	mov.b32 	%r119, -1023;
	@%p14 bra 	$L__BB0_20;
	mul.f64 	%fd261, %fd261, 0d4350000000000000;
	{
	.reg .b32 %temp; 
	mov.b64 	{%temp, %r117}, %fd261;
	}
	{
	.reg .b32 %temp; 
	mov.b64 	{%r118, %temp}, %fd261;
	}
	mov.b32 	%r119, -1077;
$L__BB0_20:
	add.s32 	%r78, %r117, -1;
	setp.gt.u32 	%p15, %r78, 2146435070;
	@%p15 bra 	$L__BB0_24;
	shr.u32 	%r81, %r117, 20;
	add.s32 	%r120, %r119, %r81;
	and.b32  	%r82, %r117, 1048575;
	or.b32  	%r83, %r82, 1072693248;
	mov.b64 	%fd262, {%r118, %r83};
	setp.lt.u32 	%p17, %r83, 1073127583;
	@%p17 bra 	$L__BB0_23;
	{
	.reg .b32 %temp; 
	mov.b64 	{%r84, %temp}, %fd262;
	}
	{
	.reg .b32 %temp; 
	mov.b64 	{%temp, %r85}, %fd262;
	}
	add.s32 	%r86, %r85, -1048576;
	mov.b64 	%fd262, {%r84, %r86};
	add.s32 	%r120, %r120, 1;
$L__BB0_23:
	add.f64 	%fd151, %fd262, 0dBFF0000000000000;
	add.f64 	%fd152, %fd262, 0d3FF0000000000000;
	rcp.approx.ftz.f64 	%fd153, %fd152;
	neg.f64 	%fd154, %fd152;
	fma.rn.f64 	%fd155, %fd154, %fd153, 0d3FF0000000000000;
	fma.rn.f64 	%fd156, %fd155, %fd155, %fd155;
	fma.rn.f64 	%fd157, %fd156, %fd153, %fd153;
	mul.f64 	%fd158, %fd151, %fd157;
	fma.rn.f64 	%fd159, %fd151, %fd157, %fd158;
	mul.f64 	%fd160, %fd159, %fd159;
	fma.rn.f64 	%fd161, %fd160, 0d3EB1380B3AE80F1E, 0d3ED0EE258B7A8B04;
	fma.rn.f64 	%fd162, %fd161, %fd160, 0d3EF3B2669F02676F;
	fma.rn.f64 	%fd163, %fd162, %fd160, 0d3F1745CBA9AB0956;
	fma.rn.f64 	%fd164, %fd163, %fd160, 0d3F3C71C72D1B5154;
	fma.rn.f64 	%fd165, %fd164, %fd160, 0d3F624924923BE72D;
	fma.rn.f64 	%fd166, %fd165, %fd160, 0d3F8999999999A3C4;
	fma.rn.f64 	%fd167, %fd166, %fd160, 0d3FB5555555555554;
	sub.f64 	%fd168, %fd151, %fd159;
	add.f64 	%fd169, %fd168, %fd168;
	neg.f64 	%fd170, %fd159;
	fma.rn.f64 	%fd171, %fd170, %fd151, %fd169;
	mul.f64 	%fd172, %fd157, %fd171;
	mul.f64 	%fd173, %fd160, %fd167;
	fma.rn.f64 	%fd174, %fd173, %fd159, %fd172;
	xor.b32  	%r87, %r120, -2147483648;
	mov.b32 	%r88, 1127219200;
	mov.b64 	%fd175, {%r87, %r88};
	mov.b32 	%r89, -2147483648;
	mov.b64 	%fd176, {%r89, %r88};
	sub.f64 	%fd177, %fd175, %fd176;
	fma.rn.f64 	%fd178, %fd177, 0d3FE62E42FEFA39EF, %fd159;
	fma.rn.f64 	%fd179, %fd177, 0dBFE62E42FEFA39EF, %fd178;
	sub.f64 	%fd180, %fd179, %fd159;
	sub.f64 	%fd181, %fd174, %fd180;
	fma.rn.f64 	%fd182, %fd177, 0d3C7ABC9E3B39803F, %fd181;
	add.f64 	%fd263, %fd178, %fd182;
	bra.uni 	$L__BB0_25;
$L__BB0_24:
	fma.rn.f64 	%fd150, %fd261, 0d7FF0000000000000, 0d7FF0000000000000;
	{
	.reg .b32 %temp; 
	mov.b64 	{%temp, %r79}, %fd261;
	}
	and.b32  	%r80, %r79, 2147483647;
	setp.eq.s32 	%p16, %r80, 0;
	selp.f64 	%fd263, 0dFFF0000000000000, %fd150, %p16;
$L__BB0_25:
	mul.f64 	%fd183, %fd263, 0d3C695355BAAAFAD3;
	fma.rn.f64 	%fd184, %fd263, 0d3FDBCB7B1526E50E, %fd183;
	sub.f64 	%fd185, %fd27, %fd184;
	fma.rn.f64 	%fd37, %fd185, 0d4010000000000000, %fd19;
	abs.f64 	%fd38, %fd2;
	setp.neu.f64 	%p18, %fd38, 0d7FF0000000000000;
	@%p18 bra 	$L__BB0_27;
	mov.f64 	%fd191, 0d0000000000000000;
	mul.rn.f64 	%fd265, %fd2, %fd191;
	mov.b32 	%r122, 1;
	bra.uni 	$L__BB0_30;
$L__BB0_27:
	mul.f64 	%fd186, %fd2, 0d3FE45F306DC9C883;
	cvt.rni.s32.f64 	%r121, %fd186;
	cvt.rn.f64.s32 	%fd187, %r121;
	fma.rn.f64 	%fd188, %fd187, 0dBFF921FB54442D18, %fd2;
	fma.rn.f64 	%fd189, %fd187, 0dBC91A62633145C00, %fd188;
	fma.rn.f64 	%fd265, %fd187, 0dB97B839A252049C0, %fd189;
	setp.ltu.f64 	%p19, %fd38, 0d41E0000000000000;
	@%p19 bra 	$L__BB0_29;
	{ // callseq 2, 0
	.param .b64 param0;
	st.param.f64 	[param0], %fd2;
	.param .align 16 .b8 retval0[16];
	call.uni (retval0), 
	__internal_trig_reduction_slowpathd, 
	(
	param0
	);
	ld.param.f64 	%fd265, [retval0];
	ld.param.b32 	%r121, [retval0+8];
	} // callseq 2
$L__BB0_29:
	add.s32 	%r122, %r121, 1;
$L__BB0_30:
	shl.b32 	%r93, %r122, 6;
	cvt.u64.u32 	%rd14, %r93;
	and.b64  	%rd15, %rd14, 64;
	add.s64 	%rd17, %rd8, %rd15;
	mul.rn.f64 	%fd192, %fd265, %fd265;
	and.b32  	%r94, %r122, 1;
	setp.eq.b32 	%p20, %r94, 1;
	selp.f64 	%fd193, 0dBDA8FF8320FD8164, 0d3DE5DB65F9785EBA, %p20;
	ld.global.nc.v2.f64 	{%fd194, %fd195}, [%rd17];
	fma.rn.f64 	%fd196, %fd193, %fd192, %fd194;
	fma.rn.f64 	%fd197, %fd196, %fd192, %fd195;
	ld.global.nc.v2.f64 	{%fd198, %fd199}, [%rd17+16];
	fma.rn.f64 	%fd200, %fd197, %fd192, %fd198;
	fma.rn.f64 	%fd201, %fd200, %fd192, %fd199;
	ld.global.nc.v2.f64 	{%fd202, %fd203}, [%rd17+32];
	fma.rn.f64 	%fd204, %fd201, %fd192, %fd202;
	fma.rn.f64 	%fd205, %fd204, %fd192, %fd203;
	fma.rn.f64 	%fd206, %fd205, %fd265, %fd265;
	fma.rn.f64 	%fd207, %fd205, %fd192, 0d3FF0000000000000;
	selp.f64 	%fd208, %fd207, %fd206, %p20;
	and.b32  	%r95, %r122, 2;
	setp.eq.s32 	%p21, %r95, 0;
	mov.f64 	%fd209, 0d0000000000000000;
	sub.f64 	%fd210, %fd209, %fd208;
	selp.f64 	%fd211, %fd208, %fd210, %p21;
	mov.f64 	%fd212, 0d4000000000000000;
	sub.f64 	%fd213, %fd212, %fd2;
	add.f64 	%fd44, %fd213, %fd211;
	add.f64 	%fd266, %fd2, 0d3FF0000000000000;
	{
	.reg .b32 %temp; 
	mov.b64 	{%temp, %r123}, %fd266;
	}
	{
	.reg .b32 %temp; 
	mov.b64 	{%r124, %temp}, %fd266;
	}
	setp.gt.s32 	%p22, %r123, 1048575;
	mov.b32 	%r125, -1023;
	@%p22 bra 	$L__BB0_32;
	mul.f64 	%fd266, %fd266, 0d4350000000000000;
	{
	.reg .b32 %temp; 
	mov.b64 	{%temp, %r123}, %fd266;
	}
	{
	.reg .b32 %temp; 
	mov.b64 	{%r124, %temp}, %fd266;
	}
	mov.b32 	%r125, -1077;
$L__BB0_32:
	add.s32 	%r97, %r123, -1;
	setp.gt.u32 	%p23, %r97, 2146435070;
	@%p23 bra 	$L__BB0_36;
	shr.u32 	%r100, %r123, 20;
	add.s32 	%r126, %r125, %r100;
	and.b32  	%r101, %r123, 1048575;
	or.b32  	%r102, %r101, 1072693248;
	mov.b64 	%fd267, {%r124, %r102};
	setp.lt.u32 	%p25, %r102, 1073127583;
	@%p25 bra 	$L__BB0_35;
	{
	.reg .b32 %temp; 
	mov.b64 	{%r103, %temp}, %fd267;
	}
	{
	.reg .b32 %temp; 
	mov.b64 	{%temp, %r104}, %fd267;
	}
	add.s32 	%r105, %r104, -1048576;
	mov.b64 	%fd267, {%r103, %r105};
	add.s32 	%r126, %r126, 1;
$L__BB0_35:
	add.f64 	%fd215, %fd267, 0dBFF0000000000000;
	add.f64 	%fd216, %fd267, 0d3FF0000000000000;
	rcp.approx.ftz.f64 	%fd217, %fd216;
	neg.f64 	%fd218, %fd216;
	fma.rn.f64 	%fd219, %fd218, %fd217, 0d3FF0000000000000;
	fma.rn.f64 	%fd220, %fd219, %fd219, %fd219;
	fma.rn.f64 	%fd221, %fd220, %fd217, %fd217;
	mul.f64 	%fd222, %fd215, %fd221;
	fma.rn.f64 	%fd223, %fd215, %fd221, %fd222;
	mul.f64 	%fd224, %fd223, %fd223;
	fma.rn.f64 	%fd225, %fd224, 0d3EB1380B3AE80F1E, 0d3ED0EE258B7A8B04;
	fma.rn.f64 	%fd226, %fd225, %fd224, 0d3EF3B2669F02676F;
	fma.rn.f64 	%fd227, %fd226, %fd224, 0d3F1745CBA9AB0956;
	fma.rn.f64 	%fd228, %fd227, %fd224, 0d3F3C71C72D1B5154;
	fma.rn.f64 	%fd229, %fd228, %fd224, 0d3F624924923BE72D;
	fma.rn.f64 	%fd230, %fd229, %fd224, 0d3F8999999999A3C4;
	fma.rn.f64 	%fd231, %fd230, %fd224, 0d3FB5555555555554;
	sub.f64 	%fd232, %fd215, %fd223;
	add.f64 	%fd233, %fd232, %fd232;
	neg.f64 	%fd234, %fd223;
	fma.rn.f64 	%fd235, %fd234, %fd215, %fd233;
	mul.f64 	%fd236, %fd221, %fd235;
	mul.f64 	%fd237, %fd224, %fd231;
	fma.rn.f64 	%fd238, %fd237, %fd223, %fd236;
	xor.b32  	%r106, %r126, -2147483648;
	mov.b32 	%r107, 1127219200;
	mov.b64 	%fd239, {%r106, %r107};
	mov.b32 	%r108, -2147483648;
	mov.b64 	%fd240, {%r108, %r107};
	sub.f64 	%fd241, %fd239, %fd240;
	fma.rn.f64 	%fd242, %fd241, 0d3FE62E42FEFA39EF, %fd223;
	fma.rn.f64 	%fd243, %fd241, 0dBFE62E42FEFA39EF, %fd242;
	sub.f64 	%fd244, %fd243, %fd223;
	sub.f64 	%fd245, %fd238, %fd244;
	fma.rn.f64 	%fd246, %fd241, 0d3C7ABC9E3B39803F, %fd245;
	add.f64 	%fd268, %fd242, %fd246;
	bra.uni 	$L__BB0_37;
$L__BB0_36:
	fma.rn.f64 	%fd214, %fd266, 0d7FF0000000000000, 0d7FF0000000000000;
	{
	.reg .b32 %temp; 
	mov.b64 	{%temp, %r98}, %fd266;
	}
	and.b32  	%r99, %r98, 2147483647;
	setp.eq.s32 	%p24, %r99, 0;
	selp.f64 	%fd268, 0dFFF0000000000000, %fd214, %p24;
$L__BB0_37:
	mul.f64 	%fd247, %fd268, 0d3C695355BAAAFAD3;
	fma.rn.f64 	%fd248, %fd268, 0d3FDBCB7B1526E50E, %fd247;
	sub.f64 	%fd249, %fd44, %fd248;
	add.f64 	%fd250, %fd37, %fd249;
	sub.f64 	%fd251, %fd2, %fd1;
	div.rn.f64 	%fd252, %fd251, 0d4018000000000000;
	mul.f64 	%fd253, %fd252, %fd250;
	cvta.to.global.u64 	%rd18, %rd3;
	mul.wide.s32 	%rd19, %r1, 8;
	add.s64 	%rd20, %rd18, %rd19;
	st.global.f64 	[%rd20], %fd253;
$L__BB0_38:
	ret;

}
.func  (.param .align 16 .b8 func_retval0[16]) __internal_trig_reduction_slowpathd(
	.param .b64 __internal_trig_reduction_slowpathd_param_0
)
{
	.local .align 8 .b8 	__local_depot1[40];
	.reg .b64 	%SP;
	.reg .b64 	%SPL;
	.reg .pred 	%p<10>;
	.reg .b32 	%r<47>;
	.reg .b64 	%rd<74>;
	.reg .b64 	%fd<5>;

	mov.u64 	%SPL, __local_depot1;
	ld.param.f64 	%fd4, [__internal_trig_reduction_slowpathd_param_0];
	add.u64 	%rd1, %SPL, 0;
	{
	.reg .b32 %temp; 
	mov.b64 	{%temp, %r1}, %fd4;
	}
	shr.u32 	%r2, %r1, 20;
	and.b32  	%r3, %r2, 2047;
	setp.eq.s32 	%p1, %r3, 2047;
	mov.b32 	%r46, 0;
	@%p1 bra 	$L__BB1_9;
	add.s32 	%r20, %r3, -1024;
	mov.b64 	%rd20, %fd4;
	shl.b64 	%rd2, %rd20, 11;
	shr.u32 	%r4, %r20, 6;
	sub.s32 	%r45, 15, %r4;
	sub.s32 	%r21, 19, %r4;
	setp.lt.u32 	%p2, %r20, 128;
	selp.b32 	%r6, 18, %r21, %p2;
	setp.ge.s32 	%p3, %r45, %r6;
	mov.b64 	%rd70, 0;
	@%p3 bra 	$L__BB1_4;
	add.s32 	%r23, %r6, %r4;
	neg.s32 	%r43, %r23;
	or.b64  	%rd3, %rd2, -9223372036854775808;
	mov.b64 	%rd70, 0;
	mov.b32 	%r42, 0;
	mov.u64 	%rd25, __cudart_i2opi_d;
	mov.u32 	%r44, %r45;
$L__BB1_3:
	.pragma "nounroll";
	mul.wide.s32 	%rd22, %r42, 8;
	add.s64 	%rd23, %rd1, %rd22;
	mul.wide.s32 	%rd24, %r44, 8;
	add.s64 	%rd26, %rd25, %rd24;
	ld.global.nc.u64 	%rd27, [%rd26];
	{
	.reg .u32 %r0, %r1, %r2, %r3, %alo, %ahi, %blo, %bhi, %clo, %chi;
	mov.b64 	{%alo,%ahi}, %rd27;
	mov.b64 	{%blo,%bhi}, %rd3;
	mov.b64 	{%clo,%chi}, %rd70;
	mad.lo.cc.u32 	%r0, %alo, %blo, %clo;
	madc.hi.cc.u32 	%r1, %alo, %blo, %chi;
	madc.hi.u32 	%r2, %alo, %bhi, 0;
	mad.lo.cc.u32 	%r1, %alo, %bhi, %r1;
	madc.hi.cc.u32 	%r2, %ahi, %blo, %r2;
	madc.hi.u32 	%r3, %ahi, %bhi, 0;
	mad.lo.cc.u32 	%r1, %ahi, %blo, %r1;
	madc.lo.cc.u32 	%r2, %ahi, %bhi, %r2;
	addc.u32 	%r3, %r3, 0;
	mov.b64 	%rd28, {%r0,%r1};
	mov.b64 	%rd70, {%r2,%r3};
	}
	st.local.u64 	[%rd23], %rd28;
	add.s32 	%r44, %r44, 1;
	add.s32 	%r43, %r43, 1;
	add.s32 	%r42, %r42, 1;
	setp.ne.s32 	%p4, %r43, -15;
	mov.u32 	%r45, %r6;
	@%p4 bra 	$L__BB1_3;
$L__BB1_4:
	cvt.s64.s32 	%rd29, %r45;
	cvt.u64.u32 	%rd30, %r4;
	add.s64 	%rd31, %rd30, %rd29;
	shl.b64 	%rd32, %rd31, 3;
	add.s64 	%rd33, %rd1, %rd32;
	st.local.u64 	[%rd33+-120], %rd70;
	and.b32  	%r15, %r2, 63;
	ld.local.u64 	%rd72, [%rd1+16];
	ld.local.u64 	%rd71, [%rd1+24];
	setp.eq.s32 	%p5, %r15, 0;
	@%p5 bra 	$L__BB1_6;
	shl.b64 	%rd34, %rd71, %r15;
	shr.u64 	%rd35, %rd72, 1;
	xor.b32  	%r24, %r15, 63;
	shr.u64 	%rd36, %rd35, %r24;
	or.b64  	%rd71, %rd34, %rd36;
	ld.local.u64 	%rd37, [%rd1+8];
	shl.b64 	%rd38, %rd72, %r15;
	shr.u64 	%rd39, %rd37, 1;
	shr.u64 	%rd40, %rd39, %r24;
	or.b64  	%rd72, %rd38, %rd40;
$L__BB1_6:
	and.b32  	%r25, %r1, -2147483648;
	shr.u64 	%rd41, %rd71, 62;
	cvt.u32.u64 	%r26, %rd41;
	mov.b64 	{%r27, %r28}, %rd71;
	mov.b64 	{%r29, %r30}, %rd72;
	shf.l.wrap.b32 	%r31, %r30, %r27, 2;
	shf.l.wrap.b32 	%r32, %r27, %r28, 2;
	mov.b64 	%rd42, {%r31, %r32};
	shl.b64 	%rd43, %rd72, 2;
	shr.u64 	%rd44, %rd42, 63;
	cvt.u32.u64 	%r33, %rd44;
	add.s32 	%r34, %r33, %r26;
	setp.eq.s32 	%p6, %r25, 0;
	neg.s32 	%r35, %r34;
	selp.b32 	%r46, %r34, %r35, %p6;
	setp.gt.s64 	%p7, %rd42, -1;
	mov.b64 	%rd45, 0;
	{
	.reg .u32 %r0, %r1, %r2, %r3, %a0, %a1, %a2, %a3, %b0, %b1, %b2, %b3;
	mov.b64 	{%a0,%a1}, %rd45;
	mov.b64 	{%a2,%a3}, %rd45;
	mov.b64 	{%b0,%b1}, %rd43;
	mov.b64 	{%b2,%b3}, %rd42;
	sub.cc.u32 	%r0, %a0, %b0;
	subc.cc.u32 	%r1, %a1, %b1;
	subc.cc.u32 	%r2, %a2, %b2;
	subc.u32 	%r3, %a3, %b3;
	mov.b64 	%rd46, {%r0,%r1};
	mov.b64 	%rd47, {%r2,%r3};
	}
	xor.b32  	%r36, %r25, -2147483648;
	selp.b64 	%rd73, %rd42, %rd47, %p7;
	selp.b64 	%rd14, %rd43, %rd46, %p7;
	selp.b32 	%r17, %r25, %r36, %p7;
	clz.b64 	%r37, %rd73;
	cvt.u64.u32 	%rd15, %r37;
	setp.eq.s32 	%p8, %r37, 0;
	@%p8 bra 	$L__BB1_8;
	cvt.u32.u64 	%r38, %rd15;
	and.b32  	%r39, %r38, 63;
	shl.b64 	%rd48, %rd73, %r39;
	shr.u64 	%rd49, %rd14, 1;
	not.b32 	%r40, %r38;
	and.b32  	%r41, %r40, 63;
	shr.u64 	%rd50, %rd49, %r41;
	or.b64  	%rd73, %rd48, %rd50;
$L__BB1_8:
	mov.b64 	%rd51, -3958705157555305931;
	{
	.reg .u32 %r0, %r1, %r2, %r3, %alo, %ahi, %blo, %bhi;
	mov.b64 	{%alo,%ahi}, %rd73;
	mov.b64 	{%blo,%bhi}, %rd51;
	mul.lo.u32 	%r0, %alo, %blo;
	mul.hi.u32 	%r1, %alo, %blo;
	mad.lo.cc.u32 	%r1, %alo, %bhi, %r1;
	madc.hi.u32 	%r2, %alo, %bhi, 0;
	mad.lo.cc.u32 	%r1, %ahi, %blo, %r1;
	madc.hi.cc.u32 	%r2, %ahi, %blo, %r2;
	madc.hi.u32 	%r3, %ahi, %bhi, 0;
	mad.lo.cc.u32 	%r2, %ahi, %bhi, %r2;
	addc.u32 	%r3, %r3, 0;
	mov.b64 	%rd52, {%r0,%r1};
	mov.b64 	%rd53, {%r2,%r3};
	}
	setp.gt.s64 	%p9, %rd53, 0;
	{
	.reg .u32 %r0, %r1, %r2, %r3, %a0, %a1, %a2, %a3, %b0, %b1, %b2, %b3;
	mov.b64 	{%a0,%a1}, %rd52;
	mov.b64 	{%a2,%a3}, %rd53;
	mov.b64 	{%b0,%b1}, %rd52;
	mov.b64 	{%b2,%b3}, %rd53;
	add.cc.u32 	%r0, %a0, %b0;
	addc.cc.u32 	%r1, %a1, %b1;
	addc.cc.u32 	%r2, %a2, %b2;
	addc.u32 	%r3, %a3, %b3;
	mov.b64 	%rd54, {%r0,%r1};
	mov.b64 	%rd55, {%r2,%r3};
	}
	selp.b64 	%rd56, %rd55, %rd53, %p9;
	selp.s64 	%rd57, -1, 0, %p9;
	sub.s64 	%rd58, %rd57, %rd15;
	cvt.u64.u32 	%rd59, %r17;
	shl.b64 	%rd60, %rd59, 32;
	add.s64 	%rd61, %rd56, 1;
	shr.u64 	%rd62, %rd61, 10;
	add.s64 	%rd63, %rd62, 1;
	shr.u64 	%rd64, %rd63, 1;
	shl.b64 	%rd65, %rd58, 52;
	add.s64 	%rd66, %rd65, %rd64;
	add.s64 	%rd67, %rd66, 4602678819172646912;
	or.b64  	%rd68, %rd67, %rd60;
	mov.b64 	%fd4, %rd68;
$L__BB1_9:
	st.param.f64 	[func_retval0], %fd4;
	st.param.b32 	[func_retval0+8], %r46;
	ret;

}


// ===== COMPILED SASS (sm_100) =====

	.target	sm_100

	.elftype	@"ET_EXEC"


//--------------------- .note.nv.tkinfo           --------------------------
	.section	.note.nv.tkinfo,"",@"SHT_NOTE"
	.sectionflags	@"SHF_NOTE_NV_TKINFO"
	.tkinfo
        /*0018*/ 	.word	0x00000002
        /*0030*/ 	.string	""
        /*0030*/ 	.string	"ptxas"
        /*0030*/ 	.string	"Cuda compilation tools, release 13.0, V13.0.88"
        /*0030*/ 	.string	"Build cuda_13.0.r13.0/compiler.36424714_0"
        /*0030*/ 	.string	"-arch sm_100 -m 64 "



//--------------------- .note.nv.cuinfo           --------------------------
	.section	.note.nv.cuinfo,"",@"SHT_NOTE"
	.sectionflags	@"SHF_NOTE_NV_CUINFO"
        /*0018*/ 	.short	0x0002
        /*001a*/ 	.short	0x0064
        /*001c*/ 	.short	0x0082
	.zero		2


//--------------------- .nv.info                  --------------------------
	.section	.nv.info,"",@"SHT_CUDA_INFO"
	.align	4


	//----- nvinfo : EIATTR_REGCOUNT
	.align		4
        /*0000*/ 	.byte	0x04, 0x2f
        /*0002*/ 	.short	(.L_3 - .L_2)
	.align		4
.L_2:
        /*0004*/ 	.word	index@(_Z20calc_integral_kernelPdS_S_S_i)
        /*0008*/ 	.word	0x00000020


	//----- nvinfo : EIATTR_FRAME_SIZE
	.align		4
.L_3:
        /*000c*/ 	.byte	0x04, 0x11
        /*000e*/ 	.short	(.L_5 - .L_4)
	.align		4
.L_4:
        /*0010*/ 	.word	index@($_Z20calc_integral_kernelPdS_S_S_i$__internal_trig_reduction_slowpathd)
        /*0014*/ 	.word	0x00000028


	//----- nvinfo : EIATTR_FRAME_SIZE
	.align		4
.L_5:
        /*0018*/ 	.byte	0x04, 0x11
        /*001a*/ 	.short	(.L_7 - .L_6)
	.align		4
.L_6:
        /*001c*/ 	.word	index@($__internal_0_$__cuda_sm20_div_rn_f64_full)
        /*0020*/ 	.word	0x00000028


	//----- nvinfo : EIATTR_FRAME_SIZE
	.align		4
.L_7:
        /*0024*/ 	.byte	0x04, 0x11
        /*0026*/ 	.short	(.L_9 - .L_8)
	.align		4
.L_8:
        /*0028*/ 	.word	index@(_Z20calc_integral_kernelPdS_S_S_i)
        /*002c*/ 	.word	0x00000028


	//----- nvinfo : EIATTR_MIN_STACK_SIZE
	.align		4
.L_9:
        /*0030*/ 	.byte	0x04, 0x12
        /*0032*/ 	.short	(.L_11 - .L_10)
	.align		4
.L_10:
        /*0034*/ 	.word	index@(_Z20calc_integral_kernelPdS_S_S_i)
        /*0038*/ 	.word	0x00000028
.L_11:


//--------------------- .nv.compat                --------------------------
	.section	.nv.compat,"",@"SHT_CUDA_COMPAT_INFO"
	.align	4
        /*0000*/ 	.byte	0x02, 0x09, 0x00, 0x00, 0x02, 0x02, 0x01, 0x00, 0x02, 0x05, 0x05, 0x00, 0x03, 0x07, 0x01, 0x01
        /*0010*/ 	.byte	0x02, 0x03, 0x00, 0x00, 0x02, 0x06, 0x01, 0x00, 0x04, 0x0b, 0x08, 0x00, 0x01, 0x00, 0x00, 0x00
        /*0020*/ 	.byte	0x00, 0x00, 0x00, 0x00


//--------------------- .nv.info._Z20calc_integral_kernelPdS_S_S_i --------------------------
	.section	.nv.info._Z20calc_integral_kernelPdS_S_S_i,"",@"SHT_CUDA_INFO"
	.sectionflags	@""
	.align	4


	//----- nvinfo : EIATTR_CUDA_API_VERSION
	.align		4
        /*0000*/ 	.byte	0x04, 0x37
        /*0002*/ 	.short	(.L_13 - .L_12)
.L_12:
        /*0004*/ 	.word	0x00000082


	//----- nvinfo : EIATTR_KPARAM_INFO
	.align		4
.L_13:
        /*0008*/ 	.byte	0x04, 0x17
        /*000a*/ 	.short	(.L_15 - .L_14)
.L_14:
        /*000c*/ 	.word	0x00000000
        /*0010*/ 	.short	0x0004
        /*0012*/ 	.short	0x0020
        /*0014*/ 	.byte	0x00, 0xf0, 0x11, 0x00


	//----- nvinfo : EIATTR_KPARAM_INFO
	.align		4
.L_15:
        /*0018*/ 	.byte	0x04, 0x17
        /*001a*/ 	.short	(.L_17 - .L_16)
.L_16:
        /*001c*/ 	.word	0x00000000
        /*0020*/ 	.short	0x0003
        /*0022*/ 	.short	0x0018
        /*0024*/ 	.byte	0x00, 0xf5, 0x21, 0x00


	//----- nvinfo : EIATTR_KPARAM_INFO
	.align		4
.L_17:
        /*0028*/ 	.byte	0x04, 0x17
        /*002a*/ 	.short	(.L_19 - .L_18)
.L_18:
        /*002c*/ 	.word	0x00000000
        /*0030*/ 	.short	0x0002
        /*0032*/ 	.short	0x0010
        /*0034*/ 	.byte	0x00, 0xf5, 0x21, 0x00


	//----- nvinfo : EIATTR_KPARAM_INFO
	.align		4
.L_19:
        /*0038*/ 	.byte	0x04, 0x17
        /*003a*/ 	.short	(.L_21 - .L_20)
.L_20:
        /*003c*/ 	.word	0x00000000
        /*0040*/ 	.short	0x0001
        /*0042*/ 	.short	0x0008
        /*0044*/ 	.byte	0x00, 0xf5, 0x21, 0x00


	//----- nvinfo : EIATTR_KPARAM_INFO
	.align		4
.L_21:
        /*0048*/ 	.byte	0x04, 0x17
        /*004a*/ 	.short	(.L_23 - .L_22)
.L_22:
        /*004c*/ 	.word	0x00000000
        /*0050*/ 	.short	0x0000
        /*0052*/ 	.short	0x0000
        /*0054*/ 	.byte	0x00, 0xf5, 0x21, 0x00


	//----- nvinfo : EIATTR_SPARSE_MMA_MASK
	.align		4
.L_23:
        /*0058*/ 	.byte	0x03, 0x50
        /*005a*/ 	.short	0x0000


	//----- nvinfo : EIATTR_MAXREG_COUNT
	.align		4
        /*005c*/ 	.byte	0x03, 0x1b
        /*005e*/ 	.short	0x00ff


	//----- nvinfo : EIATTR_MERCURY_ISA_VERSION
	.align		4
        /*0060*/ 	.byte	0x03, 0x5f
        /*0062*/ 	.short	0x0101


	//----- nvinfo : EIATTR_VRC_CTA_INIT_COUNT
	.align		4
        /*0064*/ 	.byte	0x02, 0x4a
	.zero		1
	.zero		1


	//----- nvinfo : EIATTR_EXIT_INSTR_OFFSETS
	.align		4
        /*0068*/ 	.byte	0x04, 0x1c
        /*006a*/ 	.short	(.L_25 - .L_24)


	//   ....[0]....
.L_24:
        /*006c*/ 	.word	0x00000080


	//   ....[1]....
        /*0070*/ 	.word	0x00002020


	//----- nvinfo : EIATTR_CRS_STACK_SIZE
	.align		4
.L_25:
        /*0074*/ 	.byte	0x04, 0x1e
        /*0076*/ 	.short	(.L_27 - .L_26)
.L_26:
        /*0078*/ 	.word	0x00000000


	//----- nvinfo : EIATTR_CBANK_PARAM_SIZE
	.align		4
.L_27:
        /*007c*/ 	.byte	0x03, 0x19
        /*007e*/ 	.short	0x0024


	//----- nvinfo : EIATTR_PARAM_CBANK
	.align		4
        /*0080*/ 	.byte	0x04, 0x0a
        /*0082*/ 	.short	(.L_29 - .L_28)
	.align		4
.L_28:
        /*0084*/ 	.word	index@(.nv.constant0._Z20calc_integral_kernelPdS_S_S_i)
        /*0088*/ 	.short	0x0380
        /*008a*/ 	.short	0x0024


	//----- nvinfo : EIATTR_SW_WAR
	.align		4
.L_29:
        /*008c*/ 	.byte	0x04, 0x36
        /*008e*/ 	.short	(.L_31 - .L_30)
.L_30:
        /*0090*/ 	.word	0x00000008
.L_31:


//--------------------- .nv.callgraph             --------------------------
	.section	.nv.callgraph,"",@"SHT_CUDA_CALLGRAPH"
	.align	4
	.sectionentsize	8
	.align		4
        /*0000*/ 	.word	0x00000000
	.align		4
        /*0004*/ 	.word	0xffffffff
	.align		4
        /*0008*/ 	.word	0x00000000
	.align		4
        /*000c*/ 	.word	0xfffffffe
	.align		4
        /*0010*/ 	.word	0x00000000
	.align		4
        /*0014*/ 	.word	0xfffffffd
	.align		4
        /*0018*/ 	.word	0x00000000
	.align		4
        /*001c*/ 	.word	0xfffffffc


//--------------------- .nv.constant4             --------------------------
	.section	.nv.constant4,"a",@progbits
	.align	8
	.align		8
.nv.constant4:
        /*0000*/ 	.dword	__cudart_i2opi_d
	.align		8
        /*0008*/ 	.dword	__cudart_sin_cos_coeffs


//--------------------- .text._Z20calc_integral_kernelPdS_S_S_i --------------------------
	.section	.text._Z20calc_integral_kernelPdS_S_S_i,"ax",@progbits
	.align	128
        .global         _Z20calc_integral_kernelPdS_S_S_i
        .type           _Z20calc_integral_kernelPdS_S_S_i,@function
        .size           _Z20calc_integral_kernelPdS_S_S_i,(.L_x_36 - _Z20calc_integral_kernelPdS_S_S_i)
        .other          _Z20calc_integral_kernelPdS_S_S_i,@"STO_CUDA_ENTRY STV_DEFAULT"
_Z20calc_integral_kernelPdS_S_S_i:
.text._Z20calc_integral_kernelPdS_S_S_i:
[----:B------:R-:W0:Y:S01]  /*0000*/  LDC R1, c[0x0][0x37c] ;  /* 0x0000df00ff017b82 */ /* 0x000e220000000800 */
[----:B------:R-:W1:Y:S07]  /*0010*/  S2R R3, SR_TID.X ;  /* 0x0000000000037919 */ /* 0x000e6e0000002100 */
[----:B------:R-:W1:Y:S01]  /*0020*/  S2UR UR4, SR_CTAID.X ;  /* 0x00000000000479c3 */ /* 0x000e620000002500 */
[----:B------:R-:W2:Y:S01]  /*0030*/  LDCU UR5, c[0x0][0x3a0] ;  /* 0x00007400ff0577ac */ /* 0x000ea20008000800 */
[----:B0-----:R-:W-:-:S06]  /*0040*/  VIADD R1, R1, 0xffffffd8 ;  /* 0xffffffd801017836 */ /* 0x001fcc0000000000 */
[----:B------:R-:W1:Y:S02]  /*0050*/  LDC R0, c[0x0][0x360] ;  /* 0x0000d800ff007b82 */ /* 0x000e640000000800 */
[----:B-1----:R-:W-:-:S05]  /*0060*/  IMAD R0, R0, UR4, R3 ;  /* 0x0000000400007c24 */ /* 0x002fca000f8e0203 */
[----:B--2---:R-:W-:-:S13]  /*0070*/  ISETP.GE.AND P0, PT, R0, UR5, PT ;  /* 0x0000000500007c0c */ /* 0x004fda000bf06270 */
[----:B------:R-:W-:Y:S05]  /*0080*/  @P0 EXIT ;  /* 0x000000000000094d */ /* 0x000fea0003800000 */
[----:B------:R-:W0:Y:S01]  /*0090*/  LDC.64 R8, c[0x0][0x380] ;  /* 0x0000e000ff087b82 */ /* 0x000e220000000a00 */
[----:B------:R-:W0:Y:S07]  /*00a0*/  LDCU.64 UR4, c[0x0][0x358] ;  /* 0x00006b00ff0477ac */ /* 0x000e2e0008000a00 */
[----:B------:R-:W1:Y:S01]  /*00b0*/  LDC.64 R10, c[0x0][0x390] ;  /* 0x0000e400ff0a7b82 */ /* 0x000e620000000a00 */
[----:B0-----:R-:W2:Y:S04]  /*00c0*/  LDG.E.64 R8, desc[UR4][R8.64] ;  /* 0x0000000408087981 */ /* 0x001ea8000c1e1b00 */
[----:B-1----:R-:W2:Y:S01]  /*00d0*/  LDG.E.64 R10, desc[UR4][R10.64] ;  /* 0x000000040a0a7981 */ /* 0x002ea2000c1e1b00 */
[----:B------:R-:W2:Y:S01]  /*00e0*/  I2F.F64 R2, R0 ;  /* 0x0000000000027312 */ /* 0x000ea20000201c00 */
[----:B------:R-:W-:Y:S01]  /*00f0*/  VIADD R12, R0, 0x1 ;  /* 0x00000001000c7836 */ /* 0x000fe20000000000 */
[----:B------:R-:W-:Y:S06]  /*0100*/  BSSY.RECONVERGENT B0, `(.L_x_0) ;  /* 0x0000021000007945 */ /* 0x000fec0003800200 */
[----:B------:R-:W0:Y:S01]  /*0110*/  I2F.F64 R4, R12 ;  /* 0x0000000c00047312 */ /* 0x000e220000201c00 */
[----:B--2---:R-:W-:-:S02]  /*0120*/  DFMA R2, R2, R10, R8 ;  /* 0x0000000a0202722b */ /* 0x004fc40000000008 */
[----:B0-----:R-:W-:-:S06]  /*0130*/  DFMA R4, R10, R4, R8 ;  /* 0x000000040a04722b */ /* 0x001fcc0000000008 */
[----:B------:R-:W-:-:S14]  /*0140*/  DSETP.NEU.AND P0, PT, |R2|, +INF , PT ;  /* 0x7ff000000200742a */ /* 0x000fdc0003f0d200 */
[----:B------:R-:W-:Y:S01]  /*0150*/  @!P0 DMUL R6, RZ, R2 ;  /* 0x00000002ff068228 */ /* 0x000fe20000000000 */
[----:B------:R-:W-:Y:S01]  /*0160*/  @!P0 IMAD.MOV.U32 R20, RZ, RZ, 0x1 ;  /* 0x00000001ff148424 */ /* 0x000fe200078e00ff */
[----:B------:R-:W-:Y:S09]  /*0170*/  @!P0 BRA `(.L_x_1) ;  /* 0x0000000000648947 */ /* 0x000ff20003800000 */
[----:B------:R-:W-:Y:S01]  /*0180*/  UMOV UR6, 0x6dc9c883 ;  /* 0x6dc9c88300067882 */ /* 0x000fe20000000000 */
[----:B------:R-:W-:Y:S01]  /*0190*/  UMOV UR7, 0x3fe45f30 ;  /* 0x3fe45f3000077882 */ /* 0x000fe20000000000 */
[C---:B------:R-:W-:Y:S01]  /*01a0*/  DSETP.GE.AND P0, PT, |R2|.reuse, 2.14748364800000000000e+09, PT ;  /* 0x41e000000200742a */ /* 0x040fe20003f06200 */
[----:B------:R-:W-:Y:S01]  /*01b0*/  BSSY.RECONVERGENT B1, `(.L_x_2) ;  /* 0x0000014000017945 */ /* 0x000fe20003800200 */
[----:B------:R-:W-:Y:S01]  /*01c0*/  DMUL R8, R2, UR6 ;  /* 0x0000000602087c28 */ /* 0x000fe20008000000 */
[----:B------:R-:W-:Y:S01]  /*01d0*/  UMOV UR6, 0x54442d18 ;  /* 0x54442d1800067882 */ /* 0x000fe20000000000 */
[----:B------:R-:W-:-:S08]  /*01e0*/  UMOV UR7, 0x3ff921fb ;  /* 0x3ff921fb00077882 */ /* 0x000fd00000000000 */
[----:B------:R-:W0:Y:S08]  /*01f0*/  F2I.F64 R8, R8 ;  /* 0x0000000800087311 */ /* 0x000e300000301100 */
[----:B0-----:R-:W0:Y:S02]  /*0200*/  I2F.F64 R6, R8 ;  /* 0x0000000800067312 */ /* 0x001e240000201c00 */
[----:B0-----:R-:W-:Y:S01]  /*0210*/  DFMA R10, R6, -UR6, R2 ;  /* 0x80000006060a7c2b */ /* 0x001fe20008000002 */
[----:B------:R-:W-:Y:S01]  /*0220*/  UMOV UR6, 0x33145c00 ;  /* 0x33145c0000067882 */ /* 0x000fe20000000000 */
[----:B------:R-:W-:-:S06]  /*0230*/  UMOV UR7, 0x3c91a626 ;  /* 0x3c91a62600077882 */ /* 0x000fcc0000000000 */
[----:B------:R-:W-:Y:S01]  /*0240*/  DFMA R10, R6, -UR6, R10 ;  /* 0x80000006060a7c2b */ /* 0x000fe2000800000a */
[----:B------:R-:W-:Y:S01]  /*0250*/  UMOV UR6, 0x252049c0 ;  /* 0x252049c000067882 */ /* 0x000fe20000000000 */
[----:B------:R-:W-:-:S06]  /*0260*/  UMOV UR7, 0x397b839a ;  /* 0x397b839a00077882 */ /* 0x000fcc0000000000 */
[----:B------:R-:W-:Y:S01]  /*0270*/  DFMA R6, R6, -UR6, R10 ;  /* 0x8000000606067c2b */ /* 0x000fe2000800000a */
[----:B------:R-:W-:Y:S10]  /*0280*/  @!P0 BRA `(.L_x_3) ;  /* 0x0000000000188947 */ /* 0x000ff40003800000 */
[----:B------:R-:W-:Y:S01]  /*0290*/  IMAD.MOV.U32 R10, RZ, RZ, R2 ;  /* 0x000000ffff0a7224 */ /* 0x000fe200078e0002 */
[----:B------:R-:W-:Y:S01]  /*02a0*/  MOV R22, 0x2d0 ;  /* 0x000002d000167802 */ /* 0x000fe20000000f00 */
[----:B------:R-:W-:-:S07]  /*02b0*/  IMAD.MOV.U32 R19, RZ, RZ, R3 ;  /* 0x000000ffff137224 */ /* 0x000fce00078e0003 */
[----:B------:R-:W-:Y:S05]  /*02c0*/  CALL.REL.NOINC `($_Z20calc_integral_kernelPdS_S_S_i$__internal_trig_reduction_slowpathd) ;  /* 0x0000002000987944 */ /* 0x000fea0003c00000 */
[----:B------:R-:W-:Y:S02]  /*02d0*/  IMAD.MOV.U32 R6, RZ, RZ, R10 ;  /* 0x000000ffff067224 */ /* 0x000fe400078e000a */
[----:B------:R-:W-:-:S07]  /*02e0*/  IMAD.MOV.U32 R7, RZ, RZ, R11 ;  /* 0x000000ffff077224 */ /* 0x000fce00078e000b */
.L_x_3:
[----:B------:R-:W-:Y:S05]  /*02f0*/  BSYNC.RECONVERGENT B1 ;  /* 0x0000000000017941 */ /* 0x000fea0003800200 */
.L_x_2:
[----:B------:R-:W-:-:S07]  /*0300*/  VIADD R20, R8, 0x1 ;  /* 0x0000000108147836 */ /* 0x000fce0000000000 */
.L_x_1:
[----:B------:R-:W-:Y:S05]  /*0310*/  BSYNC.RECONVERGENT B0 ;  /* 0x0000000000007941 */ /* 0x000fea0003800200 */
.L_x_0:
[----:B------:R-:W0:Y:S01]  /*0320*/  LDCU.64 UR6, c[0x4][0x8] ;  /* 0x01000100ff0677ac */ /* 0x000e220008000a00 */
[----:B------:R-:W-:-:S05]  /*0330*/  IMAD.SHL.U32 R8, R20, 0x40, RZ ;  /* 0x0000004014087824 */ /* 0x000fca00078e00ff */
[----:B------:R-:W-:-:S04]  /*0340*/  LOP3.LUT R8, R8, 0x40, RZ, 0xc0, !PT ;  /* 0x0000004008087812 */ /* 0x000fc800078ec0ff */
[----:B0-----:R-:W-:-:S05]  /*0350*/  IADD3 R24, P0, PT, R8, UR6, RZ ;  /* 0x0000000608187c10 */ /* 0x001fca000ff1e0ff */
[----:B------:R-:W-:-:S05]  /*0360*/  IMAD.X R25, RZ, RZ, UR7, P0 ;  /* 0x00000007ff197e24 */ /* 0x000fca00080e06ff */
[----:B------:R-:W2:Y:S04]  /*0370*/  LDG.E.128.CONSTANT R8, desc[UR4][R24.64] ;  /* 0x0000000418087981 */ /* 0x000ea8000c1e9d00 */
[----:B------:R-:W3:Y:S04]  /*0380*/  LDG.E.128.CONSTANT R12, desc[UR4][R24.64+0x10] ;  /* 0x00001004180c7981 */ /* 0x000ee8000c1e9d00 */
[----:B------:R-:W4:Y:S01]  /*0390*/  LDG.E.128.CONSTANT R16, desc[UR4][R24.64+0x20] ;  /* 0x0000200418107981 */ /* 0x000f22000c1e9d00 */
[----:B------:R-:W-:Y:S01]  /*03a0*/  LOP3.LUT R21, R20, 0x1, RZ, 0xc0, !PT ;  /* 0x0000000114157812 */ /* 0x000fe200078ec0ff */
[----:B------:R-:W-:Y:S01]  /*03b0*/  IMAD.MOV.U32 R26, RZ, RZ, 0x20fd8164 ;  /* 0x20fd8164ff1a7424 */ /* 0x000fe200078e00ff */
[----:B------:R-:W-:Y:S01]  /*03c0*/  DMUL R22, R6, R6 ;  /* 0x0000000606167228 */ /* 0x000fe20000000000 */
[----:B------:R-:W-:Y:S01]  /*03d0*/  BSSY.RECONVERGENT B0, `(.L_x_4) ;  /* 0x0000068000007945 */ /* 0x000fe20003800200 */
[----:B------:R-:W-:Y:S01]  /*03e0*/  ISETP.NE.U32.AND P0, PT, R21, 0x1, PT ;  /* 0x000000011500780c */ /* 0x000fe20003f05070 */
[----:B------:R-:W-:-:S03]  /*03f0*/  IMAD.MOV.U32 R21, RZ, RZ, 0x3da8ff83 ;  /* 0x3da8ff83ff157424 */ /* 0x000fc600078e00ff */
[----:B------:R-:W-:Y:S02]  /*0400*/  FSEL R26, R26, -8.06006814911005101289e+34, !P0 ;  /* 0xf9785eba1a1a7808 */ /* 0x000fe40004000000 */
[----:B------:R-:W-:-:S06]  /*0410*/  FSEL R27, -R21, 0.11223486810922622681, !P0 ;  /* 0x3de5db65151b7808 */ /* 0x000fcc0004000100 */
[----:B--2---:R-:W-:-:S08]  /*0420*/  DFMA R8, R22, R26, R8 ;  /* 0x0000001a1608722b */ /* 0x004fd00000000008 */
[----:B------:R-:W-:-:S08]  /*0430*/  DFMA R8, R22, R8, R10 ;  /* 0x000000081608722b */ /* 0x000fd0000000000a */
[----:B---3--:R-:W-:-:S08]  /*0440*/  DFMA R8, R22, R8, R12 ;  /* 0x000000081608722b */ /* 0x008fd0000000000c */
[----:B------:R-:W-:-:S08]  /*0450*/  DFMA R8, R22, R8, R14 ;  /* 0x000000081608722b */ /* 0x000fd0000000000e */
[----:B----4-:R-:W-:Y:S02]  /*0460*/  DFMA R16, R22, R8, R16 ;  /* 0x000000081610722b */ /* 0x010fe40000000010 */
[----:B------:R-:W-:-:S06]  /*0470*/  DADD R8, R2, 1 ;  /* 0x3ff0000002087429 */ /* 0x000fcc0000000000 */
[----:B------:R-:W-:-:S04]  /*0480*/  DFMA R16, R22, R16, R18 ;  /* 0x000000101610722b */ /* 0x000fc80000000012 */
[----:B------:R-:W-:Y:S01]  /*0490*/  ISETP.GT.AND P1, PT, R9, 0xfffff, PT ;  /* 0x000fffff0900780c */ /* 0x000fe20003f24270 */
[----:B------:R-:W-:Y:S02]  /*04a0*/  IMAD.MOV.U32 R10, RZ, RZ, R8 ;  /* 0x000000ffff0a7224 */ /* 0x000fe400078e0008 */
[----:B------:R-:W-:Y:S01]  /*04b0*/  IMAD.MOV.U32 R11, RZ, RZ, R9 ;  /* 0x000000ffff0b7224 */ /* 0x000fe200078e0009 */
[----:B------:R-:W-:Y:S02]  /*04c0*/  DFMA R6, R16, R6, R6 ;  /* 0x000000061006722b */ /* 0x000fe40000000006 */
[----:B------:R-:W-:-:S07]  /*04d0*/  DFMA R16, R22, R16, 1 ;  /* 0x3ff000001610742b */ /* 0x000fce0000000010 */
[----:B------:R-:W-:-:S03]  /*04e0*/  @!P1 DMUL R10, R10, 1.80143985094819840000e+16 ;  /* 0x435000000a0a9828 */ /* 0x000fc60000000000 */
[----:B------:R-:W-:Y:S01]  /*04f0*/  FSEL R14, R16, R6, !P0 ;  /* 0x00000006100e7208 */ /* 0x000fe20004000000 */
[----:B------:R-:W-:Y:S01]  /*0500*/  IMAD.MOV.U32 R6, RZ, RZ, R9 ;  /* 0x000000ffff067224 */ /* 0x000fe200078e0009 */
[----:B------:R-:W-:Y:S01]  /*0510*/  FSEL R15, R17, R7, !P0 ;  /* 0x00000007110f7208 */ /* 0x000fe20004000000 */
[----:B------:R-:W-:Y:S01]  /*0520*/  IMAD.MOV.U32 R16, RZ, RZ, R8 ;  /* 0x000000ffff107224 */ /* 0x000fe200078e0008 */
[----:B------:R-:W-:-:S03]  /*0530*/  LOP3.LUT P0, RZ, R20, 0x2, RZ, 0xc0, !PT ;  /* 0x0000000214ff7812 */ /* 0x000fc6000780c0ff */
[----:B------:R-:W-:Y:S01]  /*0540*/  @!P1 IMAD.MOV.U32 R6, RZ, RZ, R11 ;  /* 0x000000ffff069224 */ /* 0x000fe200078e000b */
[----:B------:R-:W-:Y:S01]  /*0550*/  DADD R12, RZ, -R14 ;  /* 0x00000000ff0c7229 */ /* 0x000fe2000000080e */
[----:B------:R-:W-:Y:S02]  /*0560*/  @!P1 IMAD.MOV.U32 R16, RZ, RZ, R10 ;  /* 0x000000ffff109224 */ /* 0x000fe400078e000a */
[----:B------:R-:W-:-:S05]  /*0570*/  VIADD R7, R6, 0xffffffff ;  /* 0xffffffff06077836 */ /* 0x000fca0000000000 */
[----:B------:R-:W-:Y:S01]  /*0580*/  ISETP.GT.U32.AND P2, PT, R7, 0x7feffffe, PT ;  /* 0x7feffffe0700780c */ /* 0x000fe20003f44070 */
[----:B------:R-:W-:Y:S01]  /*0590*/  IMAD.MOV.U32 R7, RZ, RZ, -0x3ff ;  /* 0xfffffc01ff077424 */ /* 0x000fe200078e00ff */
[----:B------:R-:W-:Y:S01]  /*05a0*/  FSEL R8, R14, R12, !P0 ;  /* 0x0000000c0e087208 */ /* 0x000fe20004000000 */
[----:B------:R-:W-:Y:S01]  /*05b0*/  @!P1 IMAD.MOV.U32 R7, RZ, RZ, -0x435 ;  /* 0xfffffbcbff079424 */ /* 0x000fe200078e00ff */
[----:B------:R-:W-:-:S09]  /*05c0*/  FSEL R9, R15, R13, !P0 ;  /* 0x0000000d0f097208 */ /* 0x000fd20004000000 */
[----:B------:R-:W-:Y:S05]  /*05d0*/  @P2 BRA `(.L_x_5) ;  /* 0x0000000400042947 */ /* 0x000fea0003800000 */
[----:B------:R-:W-:Y:S01]  /*05e0*/  LOP3.LUT R10, R6, 0xfffff, RZ, 0xc0, !PT ;  /* 0x000fffff060a7812 */ /* 0x000fe200078ec0ff */
[----:B------:R-:W-:Y:S01]  /*05f0*/  IMAD.MOV.U32 R12, RZ, RZ, RZ ;  /* 0x000000ffff0c7224 */ /* 0x000fe200078e00ff */
[----:B------:R-:W-:Y:S01]  /*0600*/  UMOV UR6, 0x3ae80f1e ;  /* 0x3ae80f1e00067882 */ /* 0x000fe20000000000 */
[----:B------:R-:W-:Y:S01]  /*0610*/  IMAD.MOV.U32 R20, RZ, RZ, -0x748574fc ;  /* 0x8b7a8b04ff147424 */ /* 0x000fe200078e00ff */
[----:B------:R-:W-:Y:S01]  /*0620*/  LOP3.LUT R11, R10, 0x3ff00000, RZ, 0xfc, !PT ;  /* 0x3ff000000a0b7812 */ /* 0x000fe200078efcff */
[----:B------:R-:W-:Y:S01]  /*0630*/  IMAD.MOV.U32 R10, RZ, RZ, R16 ;  /* 0x000000ffff0a7224 */ /* 0x000fe200078e0010 */
[----:B------:R-:W-:Y:S01]  /*0640*/  UMOV UR7, 0x3eb1380b ;  /* 0x3eb1380b00077882 */ /* 0x000fe20000000000 */
[----:B------:R-:W-:Y:S01]  /*0650*/  IMAD.MOV.U32 R21, RZ, RZ, 0x3ed0ee25 ;  /* 0x3ed0ee25ff157424 */ /* 0x000fe200078e00ff */
[----:B------:R-:W-:Y:S01]  /*0660*/  ISETP.GE.U32.AND P0, PT, R11, 0x3ff6a09f, PT ;  /* 0x3ff6a09f0b00780c */ /* 0x000fe20003f06070 */
[----:B------:R-:W-:Y:S01]  /*0670*/  IMAD.MOV.U32 R23, RZ, RZ, 0x43300000 ;  /* 0x43300000ff177424 */ /* 0x000fe200078e00ff */
[----:B------:R-:W-:Y:S01]  /*0680*/  LEA.HI R22, R6, R7, RZ, 0xc ;  /* 0x0000000706167211 */ /* 0x000fe200078f60ff */
[----:B------:R-:W-:Y:S01]  /*0690*/  UMOV UR8, 0x80000000 ;  /* 0x8000000000087882 */ /* 0x000fe20000000000 */
[----:B------:R-:W-:-:S09]  /*06a0*/  UMOV UR9, 0x43300000 ;  /* 0x4330000000097882 */ /* 0x000fd20000000000 */
[----:B------:R-:W-:Y:S02]  /*06b0*/  @P0 VIADD R13, R11, 0xfff00000 ;  /* 0xfff000000b0d0836 */ /* 0x000fe40000000000 */
[----:B------:R-:W-:Y:S02]  /*06c0*/  @P0 VIADD R22, R22, 0x1 ;  /* 0x0000000116160836 */ /* 0x000fe40000000000 */
[----:B------:R-:W-:-:S03]  /*06d0*/  @P0 IMAD.MOV.U32 R11, RZ, RZ, R13 ;  /* 0x000000ffff0b0224 */ /* 0x000fc600078e000d */
[----:B------:R-:W-:-:S03]  /*06e0*/  LOP3.LUT R22, R22, 0x80000000, RZ, 0x3c, !PT ;  /* 0x8000000016167812 */ /* 0x000fc600078e3cff */
[C---:B------:R-:W-:Y:S02]  /*06f0*/  DADD R18, R10.reuse, 1 ;  /* 0x3ff000000a127429 */ /* 0x040fe40000000000 */
[----:B------:R-:W-:-:S04]  /*0700*/  DADD R10, R10, -1 ;  /* 0xbff000000a0a7429 */ /* 0x000fc80000000000 */
[----:B------:R-:W0:Y:S02]  /*0710*/  MUFU.RCP64H R13, R19 ;  /* 0x00000013000d7308 */ /* 0x000e240000001800 */
[----:B0-----:R-:W-:-:S08]  /*0720*/  DFMA R14, -R18, R12, 1 ;  /* 0x3ff00000120e742b */ /* 0x001fd0000000010c */
[----:B------:R-:W-:-:S08]  /*0730*/  DFMA R14, R14, R14, R14 ;  /* 0x0000000e0e0e722b */ /* 0x000fd0000000000e */
[----:B------:R-:W-:-:S08]  /*0740*/  DFMA R12, R12, R14, R12 ;  /* 0x0000000e0c0c722b */ /* 0x000fd0000000000c */
[----:B------:R-:W-:-:S08]  /*0750*/  DMUL R14, R10, R12 ;  /* 0x0000000c0a0e7228 */ /* 0x000fd00000000000 */
[----:B------:R-:W-:-:S08]  /*0760*/  DFMA R14, R10, R12, R14 ;  /* 0x0000000c0a0e722b */ /* 0x000fd0000000000e */
[----:B------:R-:W-:Y:S02]  /*0770*/  DMUL R16, R14, R14 ;  /* 0x0000000e0e107228 */ /* 0x000fe40000000000 */
[----:B------:R-:W-:-:S06]  /*0780*/  DADD R6, R10, -R14 ;  /* 0x000000000a067229 */ /* 0x000fcc000000080e */
[----:B------:R-:W-:Y:S01]  /*0790*/  DFMA R18, R16, UR6, R20 ;  /* 0x0000000610127c2b */ /* 0x000fe20008000014 */
[----:B------:R-:W-:Y:S01]  /*07a0*/  UMOV UR6, 0x9f02676f ;  /* 0x9f02676f00067882 */ /* 0x000fe20000000000 */
[----:B------:R-:W-:Y:S01]  /*07b0*/  UMOV UR7, 0x3ef3b266 ;  /* 0x3ef3b26600077882 */ /* 0x000fe20000000000 */
[----:B------:R-:W-:Y:S02]  /*07c0*/  DADD R20, R6, R6 ;  /* 0x0000000006147229 */ /* 0x000fe40000000006 */
[----:B------:R-:W-:Y:S01]  /*07d0*/  DADD R6, R22, -UR8 ;  /* 0x8000000816067e29 */ /* 0x000fe20008000000 */
[----:B------:R-:W-:Y:S01]  /*07e0*/  UMOV UR8, 0xfefa39ef ;  /* 0xfefa39ef00087882 */ /* 0x000fe20000000000 */
[----:B------:R-:W-:Y:S01]  /*07f0*/  UMOV UR9, 0x3fe62e42 ;  /* 0x3fe62e4200097882 */ /* 0x000fe20000000000 */
[----:B------:R-:W-:Y:S01]  /*0800*/  DFMA R18, R16, R18, UR6 ;  /* 0x0000000610127e2b */ /* 0x000fe20008000012 */
[----:B------:R-:W-:Y:S01]  /*0810*/  UMOV UR6, 0xa9ab0956 ;  /* 0xa9ab095600067882 */ /* 0x000fe20000000000 */
[----:B------:R-:W-:Y:S01]  /*0820*/  UMOV UR7, 0x3f1745cb ;  /* 0x3f1745cb00077882 */ /* 0x000fe20000000000 */
[----:B------:R-:W-:-:S02]  /*0830*/  DFMA R20, R10, -R14, R20 ;  /* 0x8000000e0a14722b */ /* 0x000fc40000000014 */
[----:B------:R-:W-:-:S03]  /*0840*/  DFMA R10, R6, UR8, R14 ;  /* 0x00000008060a7c2b */ /* 0x000fc6000800000e */
[----:B------:R-:W-:Y:S01]  /*0850*/  DFMA R18, R16, R18, UR6 ;  /* 0x0000000610127e2b */ /* 0x000fe20008000012 */
[----:B------:R-:W-:Y:S01]  /*0860*/  UMOV UR6, 0x2d1b5154 ;  /* 0x2d1b515400067882 */ /* 0x000fe20000000000 */
[----:B------:R-:W-:Y:S01]  /*0870*/  UMOV UR7, 0x3f3c71c7 ;  /* 0x3f3c71c700077882 */ /* 0x000fe20000000000 */
[----:B------:R-:W-:-:S05]  /*0880*/  DMUL R20, R12, R20 ;  /* 0x000000140c147228 */ /* 0x000fca0000000000 */
[----:B------:R-:W-:Y:S01]  /*0890*/  DFMA R18, R16, R18, UR6 ;  /* 0x0000000610127e2b */ /* 0x000fe20008000012 */
[----:B------:R-:W-:Y:S01]  /*08a0*/  UMOV UR6, 0x923be72d ;  /* 0x923be72d00067882 */ /* 0x000fe20000000000 */
[----:B------:R-:W-:-:S06]  /*08b0*/  UMOV UR7, 0x3f624924 ;  /* 0x3f62492400077882 */ /* 0x000fcc0000000000 */
        /* <DEDUP_REMOVED lines=8> */
[----:B------:R-:W-:Y:S02]  /*0940*/  UMOV UR7, 0x3fe62e42 ;  /* 0x3fe62e4200077882 */ /* 0x000fe40000000000 */
[----:B------:R-:W-:Y:S01]  /*0950*/  DFMA R22, R6, -UR6, R10 ;  /* 0x8000000606167c2b */ /* 0x000fe2000800000a */
[----:B------:R-:W-:Y:S01]  /*0960*/  UMOV UR6, 0x3b39803f ;  /* 0x3b39803f00067882 */ /* 0x000fe20000000000 */
[----:B------:R-:W-:Y:S02]  /*0970*/  UMOV UR7, 0x3c7abc9e ;  /* 0x3c7abc9e00077882 */ /* 0x000fe40000000000 */
[----:B------:R-:W-:-:S04]  /*0980*/  DMUL R18, R16, R18 ;  /* 0x0000001210127228 */ /* 0x000fc80000000000 */
[----:B------:R-:W-:-:S04]  /*0990*/  DADD R22, -R14, R22 ;  /* 0x000000000e167229 */ /* 0x000fc80000000116 */
[----:B------:R-:W-:-:S08]  /*09a0*/  DFMA R18, R14, R18, R20 ;  /* 0x000000120e12722b */ /* 0x000fd00000000014 */
[----:B------:R-:W-:-:S08]  /*09b0*/  DADD R18, R18, -R22 ;  /* 0x0000000012127229 */ /* 0x000fd00000000816 */
[----:B------:R-:W-:-:S08]  /*09c0*/  DFMA R18, R6, UR6, R18 ;  /* 0x0000000606127c2b */ /* 0x000fd00008000012 */
[----:B------:R-:W-:Y:S01]  /*09d0*/  DADD R10, R10, R18 ;  /* 0x000000000a0a7229 */ /* 0x000fe20000000012 */
[----:B------:R-:W-:Y:S10]  /*09e0*/  BRA `(.L_x_6) ;  /* 0x0000000000187947 */ /* 0x000ff40003800000 */
.L_x_5:
[----:B------:R-:W-:Y:S01]  /*09f0*/  IMAD.MOV.U32 R6, RZ, RZ, 0x0 ;  /* 0x00000000ff067424 */ /* 0x000fe200078e00ff */
[----:B------:R-:W-:Y:S01]  /*0a00*/  LOP3.LUT P0, RZ, R11, 0x7fffffff, RZ, 0xc0, !PT ;  /* 0x7fffffff0bff7812 */ /* 0x000fe2000780c0ff */
[----:B------:R-:W-:-:S06]  /*0a10*/  IMAD.MOV.U32 R7, RZ, RZ, 0x7ff00000 ;  /* 0x7ff00000ff077424 */ /* 0x000fcc00078e00ff */
[----:B------:R-:W-:-:S10]  /*0a20*/  DFMA R6, R10, R6, +INF ;  /* 0x7ff000000a06742b */ /* 0x000fd40000000006 */
[----:B------:R-:W-:Y:S02]  /*0a30*/  FSEL R10, R6, RZ, P0 ;  /* 0x000000ff060a7208 */ /* 0x000fe40000000000 */
[----:B------:R-:W-:-:S07]  /*0a40*/  FSEL R11, R7, -QNAN , P0 ;  /* 0xfff00000070b7808 */ /* 0x000fce0000000000 */
.L_x_6:
[----:B------:R-:W-:Y:S05]  /*0a50*/  BSYNC.RECONVERGENT B0 ;  /* 0x0000000000007941 */ /* 0x000fea0003800200 */
.L_x_4:
[C---:B------:R-:W-:Y:S01]  /*0a60*/  DADD R6, R2.reuse, R4 ;  /* 0x0000000002067229 */ /* 0x040fe20000000004 */
[----:B------:R-:W-:Y:S01]  /*0a70*/  UMOV UR6, 0xbaaafad3 ;  /* 0xbaaafad300067882 */ /* 0x000fe20000000000 */
[----:B------:R-:W-:Y:S01]  /*0a80*/  UMOV UR7, 0x3c695355 ;  /* 0x3c69535500077882 */ /* 0x000fe20000000000 */
[----:B------:R-:W-:Y:S01]  /*0a90*/  DADD R14, -R2, 2 ;  /* 0x40000000020e7429 */ /* 0x000fe20000000100 */
[----:B------:R-:W-:Y:S01]  /*0aa0*/  BSSY.RECONVERGENT B0, `(.L_x_7) ;  /* 0x0000025000007945 */ /* 0x000fe20003800200 */
[----:B------:R-:W-:Y:S01]  /*0ab0*/  DMUL R12, R10, UR6 ;  /* 0x000000060a0c7c28 */ /* 0x000fe20008000000 */
[----:B------:R-:W-:Y:S01]  /*0ac0*/  UMOV UR6, 0x1526e50e ;  /* 0x1526e50e00067882 */ /* 0x000fe20000000000 */
[----:B------:R-:W-:Y:S01]  /*0ad0*/  UMOV UR7, 0x3fdbcb7b ;  /* 0x3fdbcb7b00077882 */ /* 0x000fe20000000000 */
[----:B------:R-:W-:-:S03]  /*0ae0*/  DMUL R6, R6, 0.5 ;  /* 0x3fe0000006067828 */ /* 0x000fc60000000000 */
[----:B------:R-:W-:Y:S02]  /*0af0*/  DADD R8, R14, R8 ;  /* 0x000000000e087229 */ /* 0x000fe40000000008 */
[----:B------:R-:W-:-:S03]  /*0b00*/  DFMA R12, R10, UR6, R12 ;  /* 0x000000060a0c7c2b */ /* 0x000fc6000800000c */
[----:B------:R-:W-:-:S05]  /*0b10*/  DSETP.NEU.AND P0, PT, |R6|, +INF , PT ;  /* 0x7ff000000600742a */ /* 0x000fca0003f0d200 */
[----:B------:R-:W-:-:S09]  /*0b20*/  DADD R20, -R12, R8 ;  /* 0x000000000c147229 */ /* 0x000fd20000000108 */
        /* <DEDUP_REMOVED lines=26> */
.L_x_10:
[----:B------:R-:W-:Y:S05]  /*0cd0*/  BSYNC.RECONVERGENT B1 ;  /* 0x0000000000017941 */ /* 0x000fea0003800200 */
.L_x_9:
[----:B------:R-:W-:-:S07]  /*0ce0*/  VIADD R28, R8, 0x1 ;  /* 0x00000001081c7836 */ /* 0x000fce0000000000 */
.L_x_8:
[----:B------:R-:W-:Y:S05]  /*0cf0*/  BSYNC.RECONVERGENT B0 ;  /* 0x0000000000007941 */ /* 0x000fea0003800200 */
.L_x_7:
        /* <DEDUP_REMOVED lines=14> */
[----:B------:R-:W-:Y:S02]  /*0de0*/  FSEL R25, -R25, 0.11223486810922622681, !P0 ;  /* 0x3de5db6519197808 */ /* 0x000fe40004000100 */
[----:B------:R-:W-:-:S06]  /*0df0*/  FSEL R24, R24, -8.06006814911005101289e+34, !P0 ;  /* 0xf9785eba18187808 */ /* 0x000fcc0004000000 */
[----:B--2---:R-:W-:-:S08]  /*0e00*/  DFMA R8, R26, R24, R8 ;  /* 0x000000181a08722b */ /* 0x004fd00000000008 */
[----:B------:R-:W-:-:S08]  /*0e10*/  DFMA R8, R26, R8, R10 ;  /* 0x000000081a08722b */ /* 0x000fd0000000000a */
[----:B---3--:R-:W-:-:S08]  /*0e20*/  DFMA R8, R26, R8, R12 ;  /* 0x000000081a08722b */ /* 0x008fd0000000000c */
[----:B------:R-:W-:-:S08]  /*0e30*/  DFMA R8, R26, R8, R14 ;  /* 0x000000081a08722b */ /* 0x000fd0000000000e */
[----:B----4-:R-:W-:Y:S02]  /*0e40*/  DFMA R16, R26, R8, R16 ;  /* 0x000000081a10722b */ /* 0x010fe40000000010 */
[C---:B------:R-:W-:Y:S02]  /*0e50*/  DADD R8, R6.reuse, 1 ;  /* 0x3ff0000006087429 */ /* 0x040fe40000000000 */
[----:B------:R-:W-:-:S04]  /*0e60*/  DADD R6, -R6, 2 ;  /* 0x4000000006067429 */ /* 0x000fc80000000100 */
[----:B------:R-:W-:-:S04]  /*0e70*/  DFMA R16, R26, R16, R18 ;  /* 0x000000101a10722b */ /* 0x000fc80000000012 */
[----:B------:R-:W-:Y:S01]  /*0e80*/  ISETP.GT.AND P1, PT, R9, 0xfffff, PT ;  /* 0x000fffff0900780c */ /* 0x000fe20003f24270 */
[----:B------:R-:W-:Y:S02]  /*0e90*/  IMAD.MOV.U32 R10, RZ, RZ, R8 ;  /* 0x000000ffff0a7224 */ /* 0x000fe400078e0008 */
[----:B------:R-:W-:Y:S01]  /*0ea0*/  IMAD.MOV.U32 R11, RZ, RZ, R9 ;  /* 0x000000ffff0b7224 */ /* 0x000fe200078e0009 */
[----:B------:R-:W-:Y:S02]  /*0eb0*/  DFMA R22, R16, R22, R22 ;  /* 0x000000161016722b */ /* 0x000fe40000000016 */
[----:B------:R-:W-:-:S07]  /*0ec0*/  DFMA R16, R26, R16, 1 ;  /* 0x3ff000001a10742b */ /* 0x000fce0000000010 */
[----:B------:R-:W-:-:S03]  /*0ed0*/  @!P1 DMUL R10, R10, 1.80143985094819840000e+16 ;  /* 0x435000000a0a9828 */ /* 0x000fc60000000000 */
[----:B------:R-:W-:Y:S02]  /*0ee0*/  FSEL R14, R16, R22, !P0 ;  /* 0x00000016100e7208 */ /* 0x000fe40004000000 */
[----:B------:R-:W-:Y:S02]  /*0ef0*/  FSEL R15, R17, R23, !P0 ;  /* 0x00000017110f7208 */ /* 0x000fe40004000000 */
[----:B------:R-:W-:-:S03]  /*0f00*/  LOP3.LUT P0, RZ, R28, 0x2, RZ, 0xc0, !PT ;  /* 0x000000021cff7812 */ /* 0x000fc6000780c0ff */
[----:B------:R-:W-:Y:S01]  /*0f10*/  @!P1 IMAD.MOV.U32 R9, RZ, RZ, R11 ;  /* 0x000000ffff099224 */ /* 0x000fe200078e000b */
[----:B------:R-:W-:-:S03]  /*0f20*/  DADD R12, RZ, -R14 ;  /* 0x00000000ff0c7229 */ /* 0x000fc6000000080e */
[----:B------:R-:W-:-:S07]  /*0f30*/  VIADD R16, R9, 0xffffffff ;  /* 0xffffffff09107836 */ /* 0x000fce0000000000 */
[----:B------:R-:W-:Y:S01]  /*0f40*/  FSEL R12, R14, R12, !P0 ;  /* 0x0000000c0e0c7208 */ /* 0x000fe20004000000 */
[----:B------:R-:W-:Y:S01]  /*0f50*/  IMAD.MOV.U32 R14, RZ, RZ, R8 ;  /* 0x000000ffff0e7224 */ /* 0x000fe200078e0008 */
[----:B------:R-:W-:Y:S01]  /*0f60*/  FSEL R13, R15, R13, !P0 ;  /* 0x0000000d0f0d7208 */ /* 0x000fe20004000000 */
[----:B------:R-:W-:Y:S01]  /*0f70*/  IMAD.MOV.U32 R8, RZ, RZ, -0x3ff ;  /* 0xfffffc01ff087424 */ /* 0x000fe200078e00ff */
[----:B------:R-:W-:Y:S01]  /*0f80*/  ISETP.GT.U32.AND P0, PT, R16, 0x7feffffe, PT ;  /* 0x7feffffe1000780c */ /* 0x000fe20003f04070 */
[----:B------:R-:W-:Y:S02]  /*0f90*/  @!P1 IMAD.MOV.U32 R8, RZ, RZ, -0x435 ;  /* 0xfffffbcbff089424 */ /* 0x000fe400078e00ff */
[----:B------:R-:W-:Y:S01]  /*0fa0*/  @!P1 IMAD.MOV.U32 R14, RZ, RZ, R10 ;  /* 0x000000ffff0e9224 */ /* 0x000fe200078e000a */
[----:B------:R-:W-:-:S09]  /*0fb0*/  DADD R6, R6, R12 ;  /* 0x0000000006067229 */ /* 0x000fd2000000000c */
        /* <DEDUP_REMOVED lines=66> */
.L_x_12:
[----:B------:R-:W-:Y:S01]  /*13e0*/  IMAD.MOV.U32 R8, RZ, RZ, 0x0 ;  /* 0x00000000ff087424 */ /* 0x000fe200078e00ff */
[----:B------:R-:W-:Y:S01]  /*13f0*/  LOP3.LUT P0, RZ, R11, 0x7fffffff, RZ, 0xc0, !PT ;  /* 0x7fffffff0bff7812 */ /* 0x000fe2000780c0ff */
[----:B------:R-:W-:-:S06]  /*1400*/  IMAD.MOV.U32 R9, RZ, RZ, 0x7ff00000 ;  /* 0x7ff00000ff097424 */ /* 0x000fcc00078e00ff */
[----:B------:R-:W-:-:S10]  /*1410*/  DFMA R8, R10, R8, +INF ;  /* 0x7ff000000a08742b */ /* 0x000fd40000000008 */
[----:B------:R-:W-:Y:S02]  /*1420*/  FSEL R10, R8, RZ, P0 ;  /* 0x000000ff080a7208 */ /* 0x000fe40000000000 */
[----:B------:R-:W-:-:S07]  /*1430*/  FSEL R11, R9, -QNAN , P0 ;  /* 0xfff00000090b7808 */ /* 0x000fce0000000000 */
.L_x_13:
[----:B------:R-:W-:Y:S05]  /*1440*/  BSYNC.RECONVERGENT B0 ;  /* 0x0000000000007941 */ /* 0x000fea0003800200 */
.L_x_11:
[----:B------:R-:W-:Y:S01]  /*1450*/  UMOV UR6, 0xbaaafad3 ;  /* 0xbaaafad300067882 */ /* 0x000fe20000000000 */
[----:B------:R-:W-:Y:S01]  /*1460*/  UMOV UR7, 0x3c695355 ;  /* 0x3c69535500077882 */ /* 0x000fe20000000000 */
[----:B------:R-:W-:Y:S01]  /*1470*/  DSETP.NEU.AND P0, PT, |R4|, +INF , PT ;  /* 0x7ff000000400742a */ /* 0x000fe20003f0d200 */
[----:B------:R-:W-:Y:S01]  /*1480*/  BSSY.RECONVERGENT B0, `(.L_x_14) ;  /* 0x0000023000007945 */ /* 0x000fe20003800200 */
[----:B------:R-:W-:Y:S01]  /*1490*/  DMUL R8, R10, UR6 ;  /* 0x000000060a087c28 */ /* 0x000fe20008000000 */
[----:B------:R-:W-:Y:S01]  /*14a0*/  UMOV UR6, 0x1526e50e ;  /* 0x1526e50e00067882 */ /* 0x000fe20000000000 */
[----:B------:R-:W-:-:S06]  /*14b0*/  UMOV UR7, 0x3fdbcb7b ;  /* 0x3fdbcb7b00077882 */ /* 0x000fcc0000000000 */
[----:B------:R-:W-:-:S04]  /*14c0*/  DFMA R8, R10, UR6, R8 ;  /* 0x000000060a087c2b */ /* 0x000fc80008000008 */
[----:B------:R-:W-:-:S04]  /*14d0*/  @!P0 IMAD.MOV.U32 R22, RZ, RZ, 0x1 ;  /* 0x00000001ff168424 */ /* 0x000fc800078e00ff */
[----:B------:R-:W-:Y:S02]  /*14e0*/  DADD R8, R6, -R8 ;  /* 0x0000000006087229 */ /* 0x000fe40000000808 */
[----:B------:R-:W-:-:S06]  /*14f0*/  @!P0 DMUL R6, RZ, R4 ;  /* 0x00000004ff068228 */ /* 0x000fcc0000000000 */
[----:B------:R-:W-:Y:S01]  /*1500*/  DFMA R20, R8, 4, R20 ;  /* 0x401000000814782b */ /* 0x000fe20000000014 */
[----:B------:R-:W-:Y:S10]  /*1510*/  @!P0 BRA `(.L_x_15) ;  /* 0x0000000000648947 */ /* 0x000ff40003800000 */
        /* <DEDUP_REMOVED lines=23> */
.L_x_17:
[----:B------:R-:W-:Y:S05]  /*1690*/  BSYNC.RECONVERGENT B1 ;  /* 0x0000000000017941 */ /* 0x000fea0003800200 */
.L_x_16:
[----:B------:R-:W-:-:S07]  /*16a0*/  VIADD R22, R8, 0x1 ;  /* 0x0000000108167836 */ /* 0x000fce0000000000 */
.L_x_15:
[----:B------:R-:W-:Y:S05]  /*16b0*/  BSYNC.RECONVERGENT B0 ;  /* 0x0000000000007941 */ /* 0x000fea0003800200 */
.L_x_14:
        /* <DEDUP_REMOVED lines=18> */
[----:B---3--:R-:W-:Y:S02]  /*17e0*/  DFMA R8, R24, R8, R12 ;  /* 0x000000081808722b */ /* 0x008fe4000000000c */
[----:B------:R-:W-:-:S06]  /*17f0*/  DADD R12, -R4, 2 ;  /* 0x40000000040c7429 */ /* 0x000fcc0000000100 */
        /* <DEDUP_REMOVED lines=90> */
.L_x_19:
[----:B------:R-:W-:Y:S01]  /*1da0*/  IMAD.MOV.U32 R8, RZ, RZ, 0x0 ;  /* 0x00000000ff087424 */ /* 0x000fe200078e00ff */
[----:B------:R-:W-:Y:S01]  /*1db0*/  LOP3.LUT P0, RZ, R11, 0x7fffffff, RZ, 0xc0, !PT ;  /* 0x7fffffff0bff7812 */ /* 0x000fe2000780c0ff */
[----:B------:R-:W-:-:S06]  /*1dc0*/  IMAD.MOV.U32 R9, RZ, RZ, 0x7ff00000 ;  /* 0x7ff00000ff097424 */ /* 0x000fcc00078e00ff */
[----:B------:R-:W-:-:S10]  /*1dd0*/  DFMA R8, R10, R8, +INF ;  /* 0x7ff000000a08742b */ /* 0x000fd40000000008 */
[----:B------:R-:W-:Y:S02]  /*1de0*/  FSEL R10, R8, RZ, P0 ;  /* 0x000000ff080a7208 */ /* 0x000fe40000000000 */
[----:B------:R-:W-:-:S07]  /*1df0*/  FSEL R11, R9, -QNAN , P0 ;  /* 0xfff00000090b7808 */ /* 0x000fce0000000000 */
.L_x_20:
[----:B------:R-:W-:Y:S05]  /*1e00*/  BSYNC.RECONVERGENT B0 ;  /* 0x0000000000007941 */ /* 0x000fea0003800200 */
.L_x_18:
[----:B------:R-:W0:Y:S01]  /*1e10*/  MUFU.RCP64H R9, 6 ;  /* 0x4018000000097908 */ /* 0x000e220000001800 */
[----:B------:R-:W-:Y:S01]  /*1e20*/  IMAD.MOV.U32 R14, RZ, RZ, 0x0 ;  /* 0x00000000ff0e7424 */ /* 0x000fe200078e00ff */
[----:B------:R-:W-:Y:S01]  /*1e30*/  DADD R4, -R2, R4 ;  /* 0x0000000002047229 */ /* 0x000fe20000000104 */
[----:B------:R-:W-:Y:S01]  /*1e40*/  IMAD.MOV.U32 R15, RZ, RZ, 0x40180000 ;  /* 0x40180000ff0f7424 */ /* 0x000fe200078e00ff */
[----:B------:R-:W-:Y:S01]  /*1e50*/  UMOV UR6, 0xbaaafad3 ;  /* 0xbaaafad300067882 */ /* 0x000fe20000000000 */
[----:B------:R-:W-:Y:S01]  /*1e60*/  IMAD.MOV.U32 R8, RZ, RZ, 0x1 ;  /* 0x00000001ff087424 */ /* 0x000fe200078e00ff */
[----:B------:R-:W-:Y:S01]  /*1e70*/  UMOV UR7, 0x3c695355 ;  /* 0x3c69535500077882 */ /* 0x000fe20000000000 */
[----:B------:R-:W-:Y:S05]  /*1e80*/  BSSY.RECONVERGENT B0, `(.L_x_21) ;  /* 0x0000015000007945 */ /* 0x000fea0003800200 */
[----:B------:R-:W-:Y:S01]  /*1e90*/  FSETP.GEU.AND P1, PT, |R5|, 6.5827683646048100446e-37, PT ;  /* 0x036000000500780b */ /* 0x000fe20003f2e200 */
[----:B0-----:R-:W-:-:S08]  /*1ea0*/  DFMA R12, R8, -R14, 1 ;  /* 0x3ff00000080c742b */ /* 0x001fd0000000080e */
[----:B------:R-:W-:-:S08]  /*1eb0*/  DFMA R12, R12, R12, R12 ;  /* 0x0000000c0c0c722b */ /* 0x000fd0000000000c */
[----:B------:R-:W-:-:S08]  /*1ec0*/  DFMA R12, R8, R12, R8 ;  /* 0x0000000c080c722b */ /* 0x000fd00000000008 */
[----:B------:R-:W-:-:S08]  /*1ed0*/  DFMA R8, R12, -R14, 1 ;  /* 0x3ff000000c08742b */ /* 0x000fd0000000080e */
[----:B------:R-:W-:Y:S02]  /*1ee0*/  DFMA R2, R12, R8, R12 ;  /* 0x000000080c02722b */ /* 0x000fe4000000000c */
[----:B------:R-:W-:Y:S01]  /*1ef0*/  DMUL R8, R10, UR6 ;  /* 0x000000060a087c28 */ /* 0x000fe20008000000 */
[----:B------:R-:W-:Y:S01]  /*1f00*/  UMOV UR6, 0x1526e50e ;  /* 0x1526e50e00067882 */ /* 0x000fe20000000000 */
[----:B------:R-:W-:-:S04]  /*1f10*/  UMOV UR7, 0x3fdbcb7b ;  /* 0x3fdbcb7b00077882 */ /* 0x000fc80000000000 */
[----:B------:R-:W-:Y:S02]  /*1f20*/  DMUL R12, R4, R2 ;  /* 0x00000002040c7228 */ /* 0x000fe40000000000 */
[----:B------:R-:W-:-:S06]  /*1f30*/  DFMA R8, R10, UR6, R8 ;  /* 0x000000060a087c2b */ /* 0x000fcc0008000008 */
[----:B------:R-:W-:Y:S02]  /*1f40*/  DFMA R14, R12, -6, R4 ;  /* 0xc01800000c0e782b */ /* 0x000fe40000000004 */
[----:B------:R-:W-:-:S06]  /*1f50*/  DADD R6, R6, -R8 ;  /* 0x0000000006067229 */ /* 0x000fcc0000000808 */
[----:B------:R-:W-:Y:S02]  /*1f60*/  DFMA R2, R2, R14, R12 ;  /* 0x0000000e0202722b */ /* 0x000fe4000000000c */
[----:B------:R-:W-:-:S08]  /*1f70*/  DADD R20, R20, R6 ;  /* 0x0000000014147229 */ /* 0x000fd00000000006 */
[----:B------:R-:W-:-:S05]  /*1f80*/  FFMA R8, RZ, 2.375, R3 ;  /* 0x40180000ff087823 */ /* 0x000fca0000000003 */
[----:B------:R-:W-:-:S13]  /*1f90*/  FSETP.GT.AND P0, PT, |R8|, 1.469367938527859385e-39, PT ;  /* 0x001000000800780b */ /* 0x000fda0003f04200 */
[----:B------:R-:W-:Y:S05]  /*1fa0*/  @P0 BRA P1, `(.L_x_22) ;  /* 0x0000000000080947 */ /* 0x000fea0000800000 */
[----:B------:R-:W-:-:S07]  /*1fb0*/  MOV R6, 0x1fd0 ;  /* 0x00001fd000067802 */ /* 0x000fce0000000f00 */
[----:B------:R-:W-:Y:S05]  /*1fc0*/  CALL.REL.NOINC `($__internal_0_$__cuda_sm20_div_rn_f64_full) ;  /* 0x0000000000187944 */ /* 0x000fea0003c00000 */
.L_x_22:
[----:B------:R-:W-:Y:S05]  /*1fd0*/  BSYNC.RECONVERGENT B0 ;  /* 0x0000000000007941 */ /* 0x000fea0003800200 */
.L_x_21:
[----:B------:R-:W0:Y:S01]  /*1fe0*/  LDC.64 R4, c[0x0][0x398] ;  /* 0x0000e600ff047b82 */ /* 0x000e220000000a00 */
[----:B------:R-:W-:Y:S01]  /*1ff0*/  DMUL R20, R20, R2 ;  /* 0x0000000214147228 */ /* 0x000fe20000000000 */
[----:B0-----:R-:W-:-:S06]  /*2000*/  IMAD.WIDE R2, R0, 0x8, R4 ;  /* 0x0000000800027825 */ /* 0x001fcc00078e0204 */
[----:B------:R-:W-:Y:S01]  /*2010*/  STG.E.64 desc[UR4][R2.64], R20 ;  /* 0x0000001402007986 */ /* 0x000fe2000c101b04 */
[----:B------:R-:W-:Y:S05]  /*2020*/  EXIT ;  /* 0x000000000000794d */ /* 0x000fea0003800000 */
        .weak           $__internal_0_$__cuda_sm20_div_rn_f64_full
        .type           $__internal_0_$__cuda_sm20_div_rn_f64_full,@function
        .size           $__internal_0_$__cuda_sm20_div_rn_f64_full,($_Z20calc_integral_kernelPdS_S_S_i$__internal_trig_reduction_slowpathd - $__internal_0_$__cuda_sm20_div_rn_f64_full)
$__internal_0_$__cuda_sm20_div_rn_f64_full:
[----:B------:R-:W-:Y:S01]  /*2030*/  IMAD.MOV.U32 R3, RZ, RZ, 0x3ff80000 ;  /* 0x3ff80000ff037424 */ /* 0x000fe200078e00ff */
[C---:B------:R-:W-:Y:S01]  /*2040*/  FSETP.GEU.AND P1, PT, |R5|.reuse, 1.469367938527859385e-39, PT ;  /* 0x001000000500780b */ /* 0x040fe20003f2e200 */
[----:B------:R-:W-:Y:S01]  /*2050*/  IMAD.MOV.U32 R2, RZ, RZ, 0x0 ;  /* 0x00000000ff027424 */ /* 0x000fe200078e00ff */
[----:B------:R-:W-:Y:S01]  /*2060*/  LOP3.LUT R7, R5, 0x7ff00000, RZ, 0xc0, !PT ;  /* 0x7ff0000005077812 */ /* 0x000fe200078ec0ff */
[----:B------:R-:W0:Y:S01]  /*2070*/  MUFU.RCP64H R9, R3 ;  /* 0x0000000300097308 */ /* 0x000e220000001800 */
[----:B------:R-:W-:Y:S01]  /*2080*/  IMAD.MOV.U32 R8, RZ, RZ, 0x1 ;  /* 0x00000001ff087424 */ /* 0x000fe200078e00ff */
[----:B------:R-:W-:Y:S01]  /*2090*/  BSSY.RECONVERGENT B1, `(.L_x_23) ;  /* 0x0000045000017945 */ /* 0x000fe20003800200 */
[----:B------:R-:W-:Y:S01]  /*20a0*/  IMAD.MOV.U32 R13, RZ, RZ, 0x1ca00000 ;  /* 0x1ca00000ff0d7424 */ /* 0x000fe200078e00ff */
[----:B------:R-:W-:Y:S01]  /*20b0*/  ISETP.GE.U32.AND P0, PT, R7, 0x40100000, PT ;  /* 0x401000000700780c */ /* 0x000fe20003f06070 */
[----:B------:R-:W-:Y:S02]  /*20c0*/  IMAD.MOV.U32 R18, RZ, RZ, R7 ;  /* 0x000000ffff127224 */ /* 0x000fe400078e0007 */
[----:B------:R-:W-:Y:S01]  /*20d0*/  IMAD.MOV.U32 R19, RZ, RZ, 0x40100000 ;  /* 0x40100000ff137424 */ /* 0x000fe200078e00ff */
[----:B------:R-:W-:-:S03]  /*20e0*/  SEL R13, R13, 0x63400000, !P0 ;  /* 0x634000000d0d7807 */ /* 0x000fc60004000000 */
[----:B------:R-:W-:Y:S01]  /*20f0*/  VIADD R22, R19, 0xffffffff ;  /* 0xffffffff13167836 */ /* 0x000fe20000000000 */
[----:B0-----:R-:W-:-:S08]  /*2100*/  DFMA R10, R8, -R2, 1 ;  /* 0x3ff00000080a742b */ /* 0x001fd00000000802 */
[----:B------:R-:W-:-:S08]  /*2110*/  DFMA R10, R10, R10, R10 ;  /* 0x0000000a0a0a722b */ /* 0x000fd0000000000a */
[----:B------:R-:W-:Y:S01]  /*2120*/  DFMA R14, R8, R10, R8 ;  /* 0x0000000a080e722b */ /* 0x000fe20000000008 */
[C-C-:B------:R-:W-:Y:S01]  /*2130*/  @!P1 LOP3.LUT R10, R13.reuse, 0x80000000, R5.reuse, 0xf8, !PT ;  /* 0x800000000d0a9812 */ /* 0x140fe200078ef805 */
[----:B------:R-:W-:Y:S01]  /*2140*/  IMAD.MOV.U32 R8, RZ, RZ, R4 ;  /* 0x000000ffff087224 */ /* 0x000fe200078e0004 */
[----:B------:R-:W-:Y:S02]  /*2150*/  LOP3.LUT R9, R13, 0x800fffff, R5, 0xf8, !PT ;  /* 0x800fffff0d097812 */ /* 0x000fe400078ef805 */
[----:B------:R-:W-:Y:S01]  /*2160*/  @!P1 LOP3.LUT R11, R10, 0x100000, RZ, 0xfc, !PT ;  /* 0x001000000a0b9812 */ /* 0x000fe200078efcff */
[----:B------:R-:W-:Y:S02]  /*2170*/  @!P1 IMAD.MOV.U32 R10, RZ, RZ, RZ ;  /* 0x000000ffff0a9224 */ /* 0x000fe400078e00ff */
[----:B------:R-:W-:-:S04]  /*2180*/  DFMA R16, R14, -R2, 1 ;  /* 0x3ff000000e10742b */ /* 0x000fc80000000802 */
[----:B------:R-:W-:-:S04]  /*2190*/  @!P1 DFMA R8, R8, 2, -R10 ;  /* 0x400000000808982b */ /* 0x000fc8000000080a */
[----:B------:R-:W-:-:S06]  /*21a0*/  DFMA R10, R14, R16, R14 ;  /* 0x000000100e0a722b */ /* 0x000fcc000000000e */
[----:B------:R-:W-:Y:S02]  /*21b0*/  @!P1 LOP3.LUT R18, R9, 0x7ff00000, RZ, 0xc0, !PT ;  /* 0x7ff0000009129812 */ /* 0x000fe400078ec0ff */
[----:B------:R-:W-:-:S03]  /*21c0*/  DMUL R16, R10, R8 ;  /* 0x000000080a107228 */ /* 0x000fc60000000000 */
[----:B------:R-:W-:-:S05]  /*21d0*/  VIADD R12, R18, 0xffffffff ;  /* 0xffffffff120c7836 */ /* 0x000fca0000000000 */
[----:B------:R-:W-:Y:S01]  /*21e0*/  DFMA R14, R16, -R2, R8 ;  /* 0x80000002100e722b */ /* 0x000fe20000000008 */
[----:B------:R-:W-:-:S04]  /*21f0*/  ISETP.GT.U32.AND P0, PT, R12, 0x7feffffe, PT ;  /* 0x7feffffe0c00780c */ /* 0x000fc80003f04070 */
[----:B------:R-:W-:-:S03]  /*2200*/  ISETP.GT.U32.OR P0, PT, R22, 0x7feffffe, P0 ;  /* 0x7feffffe1600780c */ /* 0x000fc60000704470 */
[----:B------:R-:W-:-:S10]  /*2210*/  DFMA R10, R10, R14, R16 ;  /* 0x0000000e0a0a722b */ /* 0x000fd40000000010 */
[----:B------:R-:W-:Y:S05]  /*2220*/  @P0 BRA `(.L_x_24) ;  /* 0x0000000000680947 */ /* 0x000fea0003800000 */
[----:B------:R-:W-:-:S05]  /*2230*/  IMAD.MOV.U32 R4, RZ, RZ, 0x40100000 ;  /* 0x40100000ff047424 */ /* 0x000fca00078e00ff */
[----:B------:R-:W-:-:S04]  /*2240*/  VIADDMNMX R7, R7, -R4, 0xb9600000, !PT ;  /* 0xb960000007077446 */ /* 0x000fc80007800904 */
[----:B------:R-:W-:-:S05]  /*2250*/  VIMNMX R4, PT, PT, R7, 0x46a00000, PT ;  /* 0x46a0000007047848 */ /* 0x000fca0003fe0100 */
[----:B------:R-:W-:Y:S02]  /*2260*/  IMAD.IADD R7, R4, 0x1, -R13 ;  /* 0x0000000104077824 */ /* 0x000fe400078e0a0d */
[----:B------:R-:W-:Y:S02]  /*2270*/  IMAD.MOV.U32 R4, RZ, RZ, RZ ;  /* 0x000000ffff047224 */ /* 0x000fe400078e00ff */
[----:B------:R-:W-:-:S06]  /*2280*/  VIADD R5, R7, 0x7fe00000 ;  /* 0x7fe0000007057836 */ /* 0x000fcc0000000000 */
[----:B------:R-:W-:-:S10]  /*2290*/  DMUL R12, R10, R4 ;  /* 0x000000040a0c7228 */ /* 0x000fd40000000000 */
[----:B------:R-:W-:-:S13]  /*22a0*/  FSETP.GTU.AND P0, PT, |R13|, 1.469367938527859385e-39, PT ;  /* 0x001000000d00780b */ /* 0x000fda0003f0c200 */
[----:B------:R-:W-:Y:S05]  /*22b0*/  @P0 BRA `(.L_x_25) ;  /* 0x0000000000880947 */ /* 0x000fea0003800000 */
[----:B------:R-:W-:Y:S01]  /*22c0*/  DFMA R2, R10, -R2, R8 ;  /* 0x800000020a02722b */ /* 0x000fe20000000008 */
[----:B------:R-:W-:-:S09]  /*22d0*/  IMAD.MOV.U32 R4, RZ, RZ, RZ ;  /* 0x000000ffff047224 */ /* 0x000fd200078e00ff */
[C---:B------:R-:W-:Y:S02]  /*22e0*/  FSETP.NEU.AND P0, PT, R3.reuse, RZ, PT ;  /* 0x000000ff0300720b */ /* 0x040fe40003f0d000 */
[----:B------:R-:W-:-:S04]  /*22f0*/  LOP3.LUT R2, R3, 0x40180000, RZ, 0x3c, !PT ;  /* 0x4018000003027812 */ /* 0x000fc800078e3cff */
[----:B------:R-:W-:-:S04]  /*2300*/  LOP3.LUT R9, R2, 0x80000000, RZ, 0xc0, !PT ;  /* 0x8000000002097812 */ /* 0x000fc800078ec0ff */
[----:B------:R-:W-:-:S03]  /*2310*/  LOP3.LUT R5, R9, R5, RZ, 0xfc, !PT ;  /* 0x0000000509057212 */ /* 0x000fc600078efcff */
[----:B------:R-:W-:Y:S05]  /*2320*/  @!P0 BRA `(.L_x_25) ;  /* 0x00000000006c8947 */ /* 0x000fea0003800000 */
[----:B------:R-:W-:Y:S01]  /*2330*/  IMAD.MOV R3, RZ, RZ, -R7 ;  /* 0x000000ffff037224 */ /* 0x000fe200078e0a07 */
[----:B------:R-:W-:Y:S01]  /*2340*/  DMUL.RP R4, R10, R4 ;  /* 0x000000040a047228 */ /* 0x000fe20000008000 */
[----:B------:R-:W-:Y:S01]  /*2350*/  IMAD.MOV.U32 R2, RZ, RZ, RZ ;  /* 0x000000ffff027224 */ /* 0x000fe200078e00ff */
[----:B------:R-:W-:-:S05]  /*2360*/  IADD3 R7, PT, PT, -R7, -0x43300000, RZ ;  /* 0xbcd0000007077810 */ /* 0x000fca0007ffe1ff */
[----:B------:R-:W-:-:S03]  /*2370*/  DFMA R2, R12, -R2, R10 ;  /* 0x800000020c02722b */ /* 0x000fc6000000000a */
[----:B------:R-:W-:-:S07]  /*2380*/  LOP3.LUT R9, R5, R9, RZ, 0x3c, !PT ;  /* 0x0000000905097212 */ /* 0x000fce00078e3cff */
[----:B------:R-:W-:-:S04]  /*2390*/  FSETP.NEU.AND P0, PT, |R3|, R7, PT ;  /* 0x000000070300720b */ /* 0x000fc80003f0d200 */
[----:B------:R-:W-:Y:S02]  /*23a0*/  FSEL R12, R4, R12, !P0 ;  /* 0x0000000c040c7208 */ /* 0x000fe40004000000 */
[----:B------:R-:W-:Y:S01]  /*23b0*/  FSEL R13, R9, R13, !P0 ;  /* 0x0000000d090d7208 */ /* 0x000fe20004000000 */
[----:B------:R-:W-:Y:S06]  /*23c0*/  BRA `(.L_x_25) ;  /* 0x0000000000447947 */ /* 0x000fec0003800000 */
.L_x_24:
[----:B------:R-:W-:-:S14]  /*23d0*/  DSETP.NAN.AND P0, PT, R4, R4, PT ;  /* 0x000000040400722a */ /* 0x000fdc0003f08000 */
[----:B------:R-:W-:Y:S05]  /*23e0*/  @P0 BRA `(.L_x_26) ;  /* 0x0000000000340947 */ /* 0x000fea0003800000 */
[----:B------:R-:W-:Y:S01]  /*23f0*/  ISETP.NE.AND P0, PT, R18, R19, PT ;  /* 0x000000131200720c */ /* 0x000fe20003f05270 */
[----:B------:R-:W-:Y:S02]  /*2400*/  IMAD.MOV.U32 R12, RZ, RZ, 0x0 ;  /* 0x00000000ff0c7424 */ /* 0x000fe400078e00ff */
[----:B------:R-:W-:-:S10]  /*2410*/  IMAD.MOV.U32 R13, RZ, RZ, -0x80000 ;  /* 0xfff80000ff0d7424 */ /* 0x000fd400078e00ff */
[----:B------:R-:W-:Y:S05]  /*2420*/  @!P0 BRA `(.L_x_25) ;  /* 0x00000000002c8947 */ /* 0x000fea0003800000 */
[----:B------:R-:W-:Y:S02]  /*2430*/  ISETP.NE.AND P0, PT, R18, 0x7ff00000, PT ;  /* 0x7ff000001200780c */ /* 0x000fe40003f05270 */
[----:B------:R-:W-:Y:S02]  /*2440*/  LOP3.LUT R4, R5, 0x40180000, RZ, 0x3c, !PT ;  /* 0x4018000005047812 */ /* 0x000fe400078e3cff */
[----:B------:R-:W-:Y:S02]  /*2450*/  ISETP.EQ.OR P0, PT, R19, RZ, !P0 ;  /* 0x000000ff1300720c */ /* 0x000fe40004702670 */
[----:B------:R-:W-:-:S11]  /*2460*/  LOP3.LUT R13, R4, 0x80000000, RZ, 0xc0, !PT ;  /* 0x80000000040d7812 */ /* 0x000fd600078ec0ff */
[----:B------:R-:W-:Y:S01]  /*2470*/  @P0 LOP3.LUT R2, R13, 0x7ff00000, RZ, 0xfc, !PT ;  /* 0x7ff000000d020812 */ /* 0x000fe200078efcff */
[----:B------:R-:W-:Y:S02]  /*2480*/  @!P0 IMAD.MOV.U32 R12, RZ, RZ, RZ ;  /* 0x000000ffff0c8224 */ /* 0x000fe400078e00ff */
[----:B------:R-:W-:Y:S02]  /*2490*/  @P0 IMAD.MOV.U32 R12, RZ, RZ, RZ ;  /* 0x000000ffff0c0224 */ /* 0x000fe400078e00ff */
[----:B------:R-:W-:Y:S01]  /*24a0*/  @P0 IMAD.MOV.U32 R13, RZ, RZ, R2 ;  /* 0x000000ffff0d0224 */ /* 0x000fe200078e0002 */
[----:B------:R-:W-:Y:S06]  /*24b0*/  BRA `(.L_x_25) ;  /* 0x0000000000087947 */ /* 0x000fec0003800000 */
.L_x_26:
[----:B------:R-:W-:Y:S01]  /*24c0*/  LOP3.LUT R13, R5, 0x80000, RZ, 0xfc, !PT ;  /* 0x00080000050d7812 */ /* 0x000fe200078efcff */
[----:B------:R-:W-:-:S07]  /*24d0*/  IMAD.MOV.U32 R12, RZ, RZ, R4 ;  /* 0x000000ffff0c7224 */ /* 0x000fce00078e0004 */
.L_x_25:
[----:B------:R-:W-:Y:S05]  /*24e0*/  BSYNC.RECONVERGENT B1 ;  /* 0x0000000000017941 */ /* 0x000fea0003800200 */
.L_x_23:
[----:B------:R-:W-:Y:S02]  /*24f0*/  IMAD.MOV.U32 R7, RZ, RZ, 0x0 ;  /* 0x00000000ff077424 */ /* 0x000fe400078e00ff */
[----:B------:R-:W-:Y:S02]  /*2500*/  IMAD.MOV.U32 R2, RZ, RZ, R12 ;  /* 0x000000ffff027224 */ /* 0x000fe400078e000c */
[----:B------:R-:W-:Y:S01]  /*2510*/  IMAD.MOV.U32 R3, RZ, RZ, R13 ;  /* 0x000000ffff037224 */ /* 0x000fe200078e000d */
[----:B------:R-:W-:Y:S06]  /*2520*/  RET.REL.NODEC R6 `(_Z20calc_integral_kernelPdS_S_S_i) ;  /* 0xffffffd806b47950 */ /* 0x000fec0003c3ffff */
        .type           $_Z20calc_integral_kernelPdS_S_S_i$__internal_trig_reduction_slowpathd,@function
        .size           $_Z20calc_integral_kernelPdS_S_S_i$__internal_trig_reduction_slowpathd,(.L_x_36 - $_Z20calc_integral_kernelPdS_S_S_i$__internal_trig_reduction_slowpathd)
$_Z20calc_integral_kernelPdS_S_S_i$__internal_trig_reduction_slowpathd:
[--C-:B------:R-:W-:Y:S01]  /*2530*/  SHF.R.U32.HI R18, RZ, 0x14, R19.reuse ;  /* 0x00000014ff127819 */ /* 0x100fe20000011613 */
[----:B------:R-:W-:Y:S02]  /*2540*/  IMAD.MOV.U32 R11, RZ, RZ, R19 ;  /* 0x000000ffff0b7224 */ /* 0x000fe400078e0013 */
[----:B------:R-:W-:Y:S01]  /*2550*/  IMAD.MOV.U32 R8, RZ, RZ, RZ ;  /* 0x000000ffff087224 */ /* 0x000fe200078e00ff */
[----:B------:R-:W-:-:S04]  /*2560*/  LOP3.LUT R9, R18, 0x7ff, RZ, 0xc0, !PT ;  /* 0x000007ff12097812 */ /* 0x000fc800078ec0ff */
[----:B------:R-:W-:-:S13]  /*2570*/  ISETP.NE.AND P0, PT, R9, 0x7ff, PT ;  /* 0x000007ff0900780c */ /* 0x000fda0003f05270 */
[----:B------:R-:W-:Y:S05]  /*2580*/  @!P0 BRA `(.L_x_27) ;  /* 0x0000000800548947 */ /* 0x000fea0003800000 */
[----:B------:R-:W-:Y:S01]  /*2590*/  VIADD R8, R9, 0xfffffc00 ;  /* 0xfffffc0009087836 */ /* 0x000fe20000000000 */
[----:B------:R-:W-:Y:S01]  /*25a0*/  BSSY.RECONVERGENT B2, `(.L_x_28) ;  /* 0x0000032000027945 */ /* 0x000fe20003800200 */
[----:B------:R-:W-:-:S03]  /*25b0*/  CS2R R12, SRZ ;  /* 0x00000000000c7805 */ /* 0x000fc6000001ff00 */
[----:B------:R-:W-:Y:S02]  /*25c0*/  SHF.R.U32.HI R16, RZ, 0x6, R8 ;  /* 0x00000006ff107819 */ /* 0x000fe40000011608 */
[----:B------:R-:W-:Y:S02]  /*25d0*/  ISETP.GE.U32.AND P0, PT, R8, 0x80, PT ;  /* 0x000000800800780c */ /* 0x000fe40003f06070 */
[C---:B------:R-:W-:Y:S02]  /*25e0*/  IADD3 R8, PT, PT, -R16.reuse, 0x13, RZ ;  /* 0x0000001310087810 */ /* 0x040fe40007ffe1ff */
[----:B------:R-:W-:Y:S02]  /*25f0*/  IADD3 R14, PT, PT, -R16, 0xf, RZ ;  /* 0x0000000f100e7810 */ /* 0x000fe40007ffe1ff */
[----:B------:R-:W-:-:S04]  /*2600*/  SEL R15, R8, 0x12, P0 ;  /* 0x00000012080f7807 */ /* 0x000fc80000000000 */
[----:B------:R-:W-:-:S13]  /*2610*/  ISETP.GE.AND P0, PT, R14, R15, PT ;  /* 0x0000000f0e00720c */ /* 0x000fda0003f06270 */
[----:B------:R-:W-:Y:S05]  /*2620*/  @P0 BRA `(.L_x_29) ;  /* 0x0000000000a40947 */ /* 0x000fea0003800000 */
[----:B------:R-:W0:Y:S01]  /*2630*/  LDC.64 R8, c[0x0][0x358] ;  /* 0x0000d600ff087b82 */ /* 0x000e220000000a00 */
[C---:B------:R-:W-:Y:S01]  /*2640*/  SHF.L.U64.HI R25, R10.reuse, 0xb, R11 ;  /* 0x0000000b0a197819 */ /* 0x040fe2000001020b */
[----:B------:R-:W-:Y:S01]  /*2650*/  BSSY.RECONVERGENT B3, `(.L_x_30) ;  /* 0x0000021000037945 */ /* 0x000fe20003800200 */
[----:B------:R-:W-:Y:S01]  /*2660*/  IMAD.SHL.U32 R17, R10, 0x800, RZ ;  /* 0x000008000a117824 */ /* 0x000fe200078e00ff */
[----:B------:R-:W-:Y:S01]  /*2670*/  IADD3 R15, PT, PT, RZ, -R16, -R15 ;  /* 0x80000010ff0f7210 */ /* 0x000fe20007ffe80f */
[----:B------:R-:W-:Y:S01]  /*2680*/  IMAD.MOV.U32 R23, RZ, RZ, RZ ;  /* 0x000000ffff177224 */ /* 0x000fe200078e00ff */
[----:B------:R-:W-:Y:S02]  /*2690*/  CS2R R12, SRZ ;  /* 0x00000000000c7805 */ /* 0x000fe4000001ff00 */
[----:B------:R-:W-:-:S07]  /*26a0*/  LOP3.LUT R25, R25, 0x80000000, RZ, 0xfc, !PT ;  /* 0x8000000019197812 */ /* 0x000fce00078efcff */
.L_x_31:
[----:B------:R-:W1:Y:S01]  /*26b0*/  LDC.64 R10, c[0x4][RZ] ;  /* 0x01000000ff0a7b82 */ /* 0x000e620000000a00 */
[----:B0-----:R-:W-:Y:S02]  /*26c0*/  R2UR UR6, R8 ;  /* 0x00000000080672ca */ /* 0x001fe400000e0000 */
[----:B------:R-:W-:Y:S01]  /*26d0*/  R2UR UR7, R9 ;  /* 0x00000000090772ca */ /* 0x000fe200000e0000 */
[----:B-1----:R-:W-:-:S12]  /*26e0*/  IMAD.WIDE R10, R14, 0x8, R10 ;  /* 0x000000080e0a7825 */ /* 0x002fd800078e020a */
[----:B------:R-:W2:Y:S01]  /*26f0*/  LDG.E.64.CONSTANT R10, desc[UR6][R10.64] ;  /* 0x000000060a0a7981 */ /* 0x000ea2000c1e9b00 */
[----:B------:R-:W-:Y:S02]  /*2700*/  VIADD R15, R15, 0x1 ;  /* 0x000000010f0f7836 */ /* 0x000fe40000000000 */
[----:B------:R-:W-:Y:S02]  /*2710*/  VIADD R14, R14, 0x1 ;  /* 0x000000010e0e7836 */ /* 0x000fe40000000000 */
[----:B--2---:R-:W-:-:S04]  /*2720*/  IMAD.WIDE.U32 R12, P2, R10, R17, R12 ;  /* 0x000000110a0c7225 */ /* 0x004fc8000784000c */
[C---:B------:R-:W-:Y:S02]  /*2730*/  IMAD R27, R10.reuse, R25, RZ ;  /* 0x000000190a1b7224 */ /* 0x040fe400078e02ff */
[----:B------:R-:W-:Y:S02]  /*2740*/  IMAD R24, R11, R17, RZ ;  /* 0x000000110b187224 */ /* 0x000fe400078e02ff */
[----:B------:R-:W-:Y:S01]  /*2750*/  IMAD.HI.U32 R29, R10, R25, RZ ;  /* 0x000000190a1d7227 */ /* 0x000fe200078e00ff */
[----:B------:R-:W-:-:S03]  /*2760*/  IADD3 R13, P0, PT, R27, R13, RZ ;  /* 0x0000000d1b0d7210 */ /* 0x000fc60007f1e0ff */
[----:B------:R-:W-:Y:S01]  /*2770*/  IMAD.X R29, RZ, RZ, R29, P2 ;  /* 0x000000ffff1d7224 */ /* 0x000fe200010e061d */
[----:B------:R-:W-:Y:S01]  /*2780*/  IADD3 R13, P1, PT, R24, R13, RZ ;  /* 0x0000000d180d7210 */ /* 0x000fe20007f3e0ff */
[----:B------:R-:W-:-:S04]  /*2790*/  IMAD.HI.U32 R24, R11, R17, RZ ;  /* 0x000000110b187227 */ /* 0x000fc800078e00ff */
[----:B------:R-:W-:Y:S01]  /*27a0*/  IMAD.HI.U32 R10, R11, R25, RZ ;  /* 0x000000190b0a7227 */ /* 0x000fe200078e00ff */
[----:B------:R-:W-:-:S03]  /*27b0*/  IADD3.X R24, P0, PT, R24, R29, RZ, P0, !PT ;  /* 0x0000001d18187210 */ /* 0x000fc6000071e4ff */
[----:B------:R-:W-:Y:S02]  /*27c0*/  IMAD R11, R11, R25, RZ ;  /* 0x000000190b0b7224 */ /* 0x000fe400078e02ff */
[----:B------:R-:W-:Y:S01]  /*27d0*/  IMAD.X R10, RZ, RZ, R10, P0 ;  /* 0x000000ffff0a7224 */ /* 0x000fe200000e060a */
[----:B------:R-:W-:Y:S01]  /*27e0*/  ISETP.NE.AND P0, PT, R15, -0xf, PT ;  /* 0xfffffff10f00780c */ /* 0x000fe20003f05270 */
[----:B------:R-:W-:Y:S01]  /*27f0*/  IMAD R27, R23, 0x8, R1 ;  /* 0x00000008171b7824 */ /* 0x000fe200078e0201 */
[----:B------:R-:W-:Y:S01]  /*2800*/  IADD3.X R24, P1, PT, R11, R24, RZ, P1, !PT ;  /* 0x000000180b187210 */ /* 0x000fe20000f3e4ff */
[----:B------:R-:W-:-:S03]  /*2810*/  VIADD R23, R23, 0x1 ;  /* 0x0000000117177836 */ /* 0x000fc60000000000 */
[----:B------:R0:W-:Y:S02]  /*2820*/  STL.64 [R27], R12 ;  /* 0x0000000c1b007387 */ /* 0x0001e40000100a00 */
[----:B0-----:R-:W-:Y:S02]  /*2830*/  IMAD.X R13, RZ, RZ, R10, P1 ;  /* 0x000000ffff0d7224 */ /* 0x001fe400008e060a */
[----:B------:R-:W-:-:S03]  /*2840*/  IMAD.MOV.U32 R12, RZ, RZ, R24 ;  /* 0x000000ffff0c7224 */ /* 0x000fc600078e0018 */
[----:B------:R-:W-:Y:S05]  /*2850*/  @P0 BRA `(.L_x_31) ;  /* 0xfffffffc00940947 */ /* 0x000fea000383ffff */
[----:B------:R-:W-:Y:S05]  /*2860*/  BSYNC.RECONVERGENT B3 ;  /* 0x0000000000037941 */ /* 0x000fea0003800200 */
.L_x_30:
[----:B------:R-:W-:Y:S02]  /*2870*/  LOP3.LUT R8, R18, 0x7ff, RZ, 0xc0, !PT ;  /* 0x000007ff12087812 */ /* 0x000fe400078ec0ff */
[----:B------:R-:W-:-:S03]  /*2880*/  IADD3 R14, PT, PT, -R16, 0x13, RZ ;  /* 0x00000013100e7810 */ /* 0x000fc60007ffe1ff */
[----:B------:R-:W-:-:S05]  /*2890*/  VIADD R8, R8, 0xfffffc00 ;  /* 0xfffffc0008087836 */ /* 0x000fca0000000000 */
[----:B------:R-:W-:-:S04]  /*28a0*/  ISETP.GE.U32.AND P0, PT, R8, 0x80, PT ;  /* 0x000000800800780c */ /* 0x000fc80003f06070 */
[----:B------:R-:W-:-:S09]  /*28b0*/  SEL R14, R14, 0x12, P0 ;  /* 0x000000120e0e7807 */ /* 0x000fd20000000000 */
.L_x_29:
[----:B------:R-:W-:Y:S05]  /*28c0*/  BSYNC.RECONVERGENT B2 ;  /* 0x0000000000027941 */ /* 0x000fea0003800200 */
.L_x_28:
[----:B------:R-:W-:Y:S01]  /*28d0*/  LOP3.LUT P0, R23, R18, 0x3f, RZ, 0xc0, !PT ;  /* 0x0000003f12177812 */ /* 0x000fe2000780c0ff */
[----:B------:R-:W-:-:S04]  /*28e0*/  IMAD.IADD R16, R16, 0x1, R14 ;  /* 0x0000000110107824 */ /* 0x000fc800078e020e */
[----:B------:R-:W-:-:S05]  /*28f0*/  IMAD.U32 R27, R16, 0x8, R1 ;  /* 0x00000008101b7824 */ /* 0x000fca00078e0001 */
[----:B------:R0:W-:Y:S04]  /*2900*/  STL.64 [R27+-0x78], R12 ;  /* 0xffff880c1b007387 */ /* 0x0001e80000100a00 */
[----:B------:R-:W2:Y:S04]  /*2910*/  @P0 LDL.64 R14, [R1+0x8] ;  /* 0x00000800010e0983 */ /* 0x000ea80000100a00 */
[----:B------:R-:W3:Y:S04]  /*2920*/  LDL.64 R10, [R1+0x10] ;  /* 0x00001000010a7983 */ /* 0x000ee80000100a00 */
[----:B------:R-:W4:Y:S01]  /*2930*/  LDL.64 R8, [R1+0x18] ;  /* 0x0000180001087983 */ /* 0x000f220000100a00 */
[----:B------:R-:W-:Y:S01]  /*2940*/  BSSY.RECONVERGENT B2, `(.L_x_32) ;  /* 0x0000035000027945 */ /* 0x000fe20003800200 */
[----:B--2---:R-:W-:-:S02]  /*2950*/  @P0 SHF.R.U64 R16, R14, 0x1, R15 ;  /* 0x000000010e100819 */ /* 0x004fc4000000120f */
[----:B------:R-:W-:Y:S02]  /*2960*/  @P0 SHF.R.U32.HI R18, RZ, 0x1, R15 ;  /* 0x00000001ff120819 */ /* 0x000fe4000001160f */
[----:B------:R-:W-:Y:S02]  /*2970*/  @P0 LOP3.LUT R15, R23, 0x3f, RZ, 0x3c, !PT ;  /* 0x0000003f170f0812 */ /* 0x000fe400078e3cff */
[----:B---3--:R-:W-:Y:S02]  /*2980*/  @P0 SHF.L.U32 R17, R10, R23, RZ ;  /* 0x000000170a110219 */ /* 0x008fe400000006ff */
[----:B0-----:R-:W-:Y:S02]  /*2990*/  @P0 SHF.R.U64 R12, R16, R15, R18 ;  /* 0x0000000f100c0219 */ /* 0x001fe40000001212 */
[--C-:B------:R-:W-:Y:S02]  /*29a0*/  @P0 SHF.R.U32.HI R14, RZ, 0x1, R11.reuse ;  /* 0x00000001ff0e0819 */ /* 0x100fe4000001160b */
[----:B------:R-:W-:-:S02]  /*29b0*/  @P0 SHF.R.U64 R25, R10, 0x1, R11 ;  /* 0x000000010a190819 */ /* 0x000fc4000000120b */
[----:B------:R-:W-:Y:S02]  /*29c0*/  @P0 SHF.L.U64.HI R24, R10, R23, R11 ;  /* 0x000000170a180219 */ /* 0x000fe4000001020b */
[----:B------:R-:W-:Y:S02]  /*29d0*/  @P0 SHF.R.U32.HI R13, RZ, R15, R18 ;  /* 0x0000000fff0d0219 */ /* 0x000fe40000011612 */
[----:B------:R-:W-:Y:S02]  /*29e0*/  @P0 LOP3.LUT R10, R17, R12, RZ, 0xfc, !PT ;  /* 0x0000000c110a0212 */ /* 0x000fe400078efcff */
[----:B----4-:R-:W-:Y:S02]  /*29f0*/  @P0 SHF.L.U32 R16, R8, R23, RZ ;  /* 0x0000001708100219 */ /* 0x010fe400000006ff */
[----:B------:R-:W-:Y:S02]  /*2a00*/  @P0 SHF.R.U64 R25, R25, R15, R14 ;  /* 0x0000000f19190219 */ /* 0x000fe4000000120e */
[----:B------:R-:W-:-:S02]  /*2a10*/  @P0 LOP3.LUT R11, R24, R13, RZ, 0xfc, !PT ;  /* 0x0000000d180b0212 */ /* 0x000fc400078efcff */
[----:B------:R-:W-:Y:S01]  /*2a20*/  @P0 SHF.R.U32.HI R15, RZ, R15, R14 ;  /* 0x0000000fff0f0219 */ /* 0x000fe2000001160e */
[----:B------:R-:W-:Y:S01]  /*2a30*/  IMAD.SHL.U32 R14, R10, 0x4, RZ ;  /* 0x000000040a0e7824 */ /* 0x000fe200078e00ff */
[----:B------:R-:W-:Y:S02]  /*2a40*/  @P0 SHF.L.U64.HI R12, R8, R23, R9 ;  /* 0x00000017080c0219 */ /* 0x000fe40000010209 */
[----:B------:R-:W-:Y:S02]  /*2a50*/  @P0 LOP3.LUT R8, R16, R25, RZ, 0xfc, !PT ;  /* 0x0000001910080212 */ /* 0x000fe400078efcff */
[----:B------:R-:W-:Y:S02]  /*2a60*/  SHF.L.U64.HI R10, R10, 0x2, R11 ;  /* 0x000000020a0a7819 */ /* 0x000fe4000001020b */
[----:B------:R-:W-:Y:S02]  /*2a70*/  @P0 LOP3.LUT R9, R12, R15, RZ, 0xfc, !PT ;  /* 0x0000000f0c090212 */ /* 0x000fe400078efcff */
[----:B------:R-:W-:-:S02]  /*2a80*/  SHF.L.W.U32.HI R11, R11, 0x2, R8 ;  /* 0x000000020b0b7819 */ /* 0x000fc40000010e08 */
[----:B------:R-:W-:Y:S02]  /*2a90*/  IADD3 RZ, P0, PT, RZ, -R14, RZ ;  /* 0x8000000effff7210 */ /* 0x000fe40007f1e0ff */
[----:B------:R-:W-:Y:S02]  /*2aa0*/  LOP3.LUT R12, RZ, R10, RZ, 0x33, !PT ;  /* 0x0000000aff0c7212 */ /* 0x000fe400078e33ff */
[----:B------:R-:W-:Y:S02]  /*2ab0*/  SHF.L.W.U32.HI R8, R8, 0x2, R9 ;  /* 0x0000000208087819 */ /* 0x000fe40000010e09 */
[----:B------:R-:W-:Y:S02]  /*2ac0*/  LOP3.LUT R13, RZ, R11, RZ, 0x33, !PT ;  /* 0x0000000bff0d7212 */ /* 0x000fe400078e33ff */
[----:B------:R-:W-:Y:S02]  /*2ad0*/  IADD3.X R15, P0, PT, RZ, R12, RZ, P0, !PT ;  /* 0x0000000cff0f7210 */ /* 0x000fe4000071e4ff */
[----:B------:R-:W-:-:S02]  /*2ae0*/  LOP3.LUT R12, RZ, R8, RZ, 0x33, !PT ;  /* 0x00000008ff0c7212 */ /* 0x000fc400078e33ff */
[----:B------:R-:W-:Y:S02]  /*2af0*/  IADD3.X R16, P1, PT, RZ, R13, RZ, P0, !PT ;  /* 0x0000000dff107210 */ /* 0x000fe4000073e4ff */
[----:B------:R-:W-:-:S03]  /*2b00*/  ISETP.GT.U32.AND P2, PT, R11, -0x1, PT ;  /* 0xffffffff0b00780c */ /* 0x000fc60003f44070 */
[----:B------:R-:W-:Y:S01]  /*2b10*/  IMAD.X R13, RZ, RZ, R12, P1 ;  /* 0x000000ffff0d7224 */ /* 0x000fe200008e060c */
[----:B------:R-:W-:-:S04]  /*2b20*/  ISETP.GT.AND.EX P0, PT, R8, -0x1, PT, P2 ;  /* 0xffffffff0800780c */ /* 0x000fc80003f04320 */
[----:B------:R-:W-:Y:S02]  /*2b30*/  SEL R13, R8, R13, P0 ;  /* 0x0000000d080d7207 */ /* 0x000fe40000000000 */
[----:B------:R-:W-:Y:S02]  /*2b40*/  SEL R16, R11, R16, P0 ;  /* 0x000000100b107207 */ /* 0x000fe40000000000 */
[----:B------:R-:W-:-:S04]  /*2b50*/  ISETP.NE.U32.AND P1, PT, R13, RZ, PT ;  /* 0x000000ff0d00720c */ /* 0x000fc80003f25070 */
[----:B------:R-:W-:Y:S01]  /*2b60*/  SEL R11, R16, R13, !P1 ;  /* 0x0000000d100b7207 */ /* 0x000fe20004800000 */
[----:B------:R-:W-:-:S05]  /*2b70*/  @!P0 IMAD.MOV R14, RZ, RZ, -R14 ;  /* 0x000000ffff0e8224 */ /* 0x000fca00078e0a0e */
[----:B------:R-:W0:Y:S02]  /*2b80*/  FLO.U32 R11, R11 ;  /* 0x0000000b000b7300 */ /* 0x000e2400000e0000 */
[C---:B0-----:R-:W-:Y:S02]  /*2b90*/  IADD3 R17, PT, PT, -R11.reuse, 0x1f, RZ ;  /* 0x0000001f0b117810 */ /* 0x041fe40007ffe1ff */
[----:B------:R-:W-:-:S03]  /*2ba0*/  IADD3 R12, PT, PT, -R11, 0x3f, RZ ;  /* 0x0000003f0b0c7810 */ /* 0x000fc60007ffe1ff */
[----:B------:R-:W-:Y:S01]  /*2bb0*/  @P1 IMAD.MOV R12, RZ, RZ, R17 ;  /* 0x000000ffff0c1224 */ /* 0x000fe200078e0211 */
[----:B------:R-:W-:-:S04]  /*2bc0*/  SEL R17, R10, R15, P0 ;  /* 0x0000000f0a117207 */ /* 0x000fc80000000000 */
[----:B------:R-:W-:-:S13]  /*2bd0*/  ISETP.NE.AND P1, PT, R12, RZ, PT ;  /* 0x000000ff0c00720c */ /* 0x000fda0003f25270 */
[----:B------:R-:W-:Y:S05]  /*2be0*/  @!P1 BRA `(.L_x_33) ;  /* 0x0000000000289947 */ /* 0x000fea0003800000 */
[----:B------:R-:W-:Y:S02]  /*2bf0*/  LOP3.LUT R11, R12, 0x3f, RZ, 0xc0, !PT ;  /* 0x0000003f0c0b7812 */ /* 0x000fe400078ec0ff */
[--C-:B------:R-:W-:Y:S02]  /*2c00*/  SHF.R.U64 R15, R14, 0x1, R17.reuse ;  /* 0x000000010e0f7819 */ /* 0x100fe40000001211 */
[----:B------:R-:W-:Y:S02]  /*2c10*/  SHF.R.U32.HI R17, RZ, 0x1, R17 ;  /* 0x00000001ff117819 */ /* 0x000fe40000011611 */
[----:B------:R-:W-:Y:S02]  /*2c20*/  LOP3.LUT R10, R12, 0x3f, RZ, 0xc, !PT ;  /* 0x0000003f0c0a7812 */ /* 0x000fe400078e0cff */
[CC--:B------:R-:W-:Y:S02]  /*2c30*/  SHF.L.U64.HI R13, R16.reuse, R11.reuse, R13 ;  /* 0x0000000b100d7219 */ /* 0x0c0fe4000001020d */
[----:B------:R-:W-:-:S02]  /*2c40*/  SHF.L.U32 R11, R16, R11, RZ ;  /* 0x0000000b100b7219 */ /* 0x000fc400000006ff */
[-CC-:B------:R-:W-:Y:S02]  /*2c50*/  SHF.R.U64 R16, R15, R10.reuse, R17.reuse ;  /* 0x0000000a0f107219 */ /* 0x180fe40000001211 */
[----:B------:R-:W-:Y:S02]  /*2c60*/  SHF.R.U32.HI R10, RZ, R10, R17 ;  /* 0x0000000aff0a7219 */ /* 0x000fe40000011611 */
[----:B------:R-:W-:Y:S02]  /*2c70*/  LOP3.LUT R16, R11, R16, RZ, 0xfc, !PT ;  /* 0x000000100b107212 */ /* 0x000fe400078efcff */
[----:B------:R-:W-:-:S07]  /*2c80*/  LOP3.LUT R13, R13, R10, RZ, 0xfc, !PT ;  /* 0x0000000a0d0d7212 */ /* 0x000fce00078efcff */
.L_x_33:
[----:B------:R-:W-:Y:S05]  /*2c90*/  BSYNC.RECONVERGENT B2 ;  /* 0x0000000000027941 */ /* 0x000fea0003800200 */
.L_x_32:
[----:B------:R-:W-:-:S04]  /*2ca0*/  IMAD.WIDE.U32 R14, R16, 0x2168c235, RZ ;  /* 0x2168c235100e7825 */ /* 0x000fc800078e00ff */
[----:B------:R-:W-:Y:S01]  /*2cb0*/  IMAD.MOV.U32 R10, RZ, RZ, R15 ;  /* 0x000000ffff0a7224 */ /* 0x000fe200078e000f */
[----:B------:R-:W-:Y:S01]  /*2cc0*/  IADD3 RZ, P1, PT, R14, R14, RZ ;  /* 0x0000000e0eff7210 */ /* 0x000fe20007f3e0ff */
[----:B------:R-:W-:Y:S02]  /*2cd0*/  IMAD.MOV.U32 R11, RZ, RZ, RZ ;  /* 0x000000ffff0b7224 */ /* 0x000fe400078e00ff */
[----:B------:R-:W-:-:S04]  /*2ce0*/  IMAD.HI.U32 R15, R13, -0x36f0255e, RZ ;  /* 0xc90fdaa20d0f7827 */ /* 0x000fc800078e00ff */
[----:B------:R-:W-:-:S04]  /*2cf0*/  IMAD.WIDE.U32 R10, R16, -0x36f0255e, R10 ;  /* 0xc90fdaa2100a7825 */ /* 0x000fc800078e000a */
[C---:B------:R-:W-:Y:S02]  /*2d00*/  IMAD R17, R13.reuse, -0x36f0255e, RZ ;  /* 0xc90fdaa20d117824 */ /* 0x040fe400078e02ff */
[----:B------:R-:W-:-:S04]  /*2d10*/  IMAD.WIDE.U32 R10, P2, R13, 0x2168c235, R10 ;  /* 0x2168c2350d0a7825 */ /* 0x000fc8000784000a */
[----:B------:R-:W-:Y:S01]  /*2d20*/  IMAD.X R13, RZ, RZ, R15, P2 ;  /* 0x000000ffff0d7224 */ /* 0x000fe200010e060f */
[----:B------:R-:W-:Y:S02]  /*2d30*/  IADD3 R11, P2, PT, R17, R11, RZ ;  /* 0x0000000b110b7210 */ /* 0x000fe40007f5e0ff */
[----:B------:R-:W-:Y:S02]  /*2d40*/  IADD3.X RZ, P1, PT, R10, R10, RZ, P1, !PT ;  /* 0x0000000a0aff7210 */ /* 0x000fe40000f3e4ff */
[C---:B------:R-:W-:Y:S01]  /*2d50*/  ISETP.GT.U32.AND P3, PT, R11.reuse, RZ, PT ;  /* 0x000000ff0b00720c */ /* 0x040fe20003f64070 */
[----:B------:R-:W-:Y:S01]  /*2d60*/  IMAD.X R13, RZ, RZ, R13, P2 ;  /* 0x000000ffff0d7224 */ /* 0x000fe200010e060d */
[----:B------:R-:W-:-:S04]  /*2d70*/  IADD3.X R10, P2, PT, R11, R11, RZ, P1, !PT ;  /* 0x0000000b0b0a7210 */ /* 0x000fc80000f5e4ff */
[C---:B------:R-:W-:Y:S01]  /*2d80*/  ISETP.GT.AND.EX P1, PT, R13.reuse, RZ, PT, P3 ;  /* 0x000000ff0d00720c */ /* 0x040fe20003f24330 */
[----:B------:R-:W-:-:S03]  /*2d90*/  IMAD.X R14, R13, 0x1, R13, P2 ;  /* 0x000000010d0e7824 */ /* 0x000fc600010e060d */
[----:B------:R-:W-:Y:S02]  /*2da0*/  SEL R10, R10, R11, P1 ;  /* 0x0000000b0a0a7207 */ /* 0x000fe40000800000 */
[----:B------:R-:W-:Y:S02]  /*2db0*/  SEL R13, R14, R13, P1 ;  /* 0x0000000d0e0d7207 */ /* 0x000fe40000800000 */
[----:B------:R-:W-:Y:S02]  /*2dc0*/  IADD3 R10, P2, PT, R10, 0x1, RZ ;  /* 0x000000010a0a7810 */ /* 0x000fe40007f5e0ff */
[----:B------:R-:W-:Y:S02]  /*2dd0*/  SEL R15, RZ, 0xffffffff, !P1 ;  /* 0xffffffffff0f7807 */ /* 0x000fe40004800000 */
[----:B------:R-:W-:Y:S01]  /*2de0*/  LOP3.LUT P1, R11, R19, 0x80000000, RZ, 0xc0, !PT ;  /* 0x80000000130b7812 */ /* 0x000fe2000782c0ff */
[----:B------:R-:W-:Y:S02]  /*2df0*/  IMAD.X R13, RZ, RZ, R13, P2 ;  /* 0x000000ffff0d7224 */ /* 0x000fe400010e060d */
[----:B------:R-:W-:Y:S01]  /*2e00*/  IMAD.IADD R12, R15, 0x1, -R12 ;  /* 0x000000010f0c7824 */ /* 0x000fe200078e0a0c */
[----:B------:R-:W-:-:S02]  /*2e10*/  SHF.R.U32.HI R15, RZ, 0x1e, R9 ;  /* 0x0000001eff0f7819 */ /* 0x000fc40000011609 */
[----:B------:R-:W-:Y:S01]  /*2e20*/  SHF.R.U64 R10, R10, 0xa, R13 ;  /* 0x0000000a0a0a7819 */ /* 0x000fe2000000120d */
[----:B------:R-:W-:Y:S01]  /*2e30*/  IMAD.SHL.U32 R12, R12, 0x100000, RZ ;  /* 0x001000000c0c7824 */ /* 0x000fe200078e00ff */
[----:B------:R-:W-:Y:S02]  /*2e40*/  LEA.HI R8, R8, R15, RZ, 0x1 ;  /* 0x0000000f08087211 */ /* 0x000fe400078f08ff */
[----:B------:R-:W-:Y:S02]  /*2e50*/  IADD3 R10, P2, PT, R10, 0x1, RZ ;  /* 0x000000010a0a7810 */ /* 0x000fe40007f5e0ff */
[----:B------:R-:W-:Y:S01]  /*2e60*/  @!P0 LOP3.LUT R11, R11, 0x80000000, RZ, 0x3c, !PT ;  /* 0x800000000b0b8812 */ /* 0x000fe200078e3cff */
[----:B------:R-:W-:Y:S01]  /*2e70*/  @P1 IMAD.MOV R8, RZ, RZ, -R8 ;  /* 0x000000ffff081224 */ /* 0x000fe200078e0a08 */
[----:B------:R-:W-:-:S04]  /*2e80*/  LEA.HI.X R13, R13, RZ, RZ, 0x16, P2 ;  /* 0x000000ff0d0d7211 */ /* 0x000fc800010fb4ff */
[--C-:B------:R-:W-:Y:S02]  /*2e90*/  SHF.R.U64 R10, R10, 0x1, R13.reuse ;  /* 0x000000010a0a7819 */ /* 0x100fe4000000120d */
[----:B------:R-:W-:Y:S02]  /*2ea0*/  SHF.R.U32.HI R9, RZ, 0x1, R13 ;  /* 0x00000001ff097819 */ /* 0x000fe4000001160d */
[----:B------:R-:W-:-:S04]  /*2eb0*/  IADD3 R10, P2, P3, RZ, RZ, R10 ;  /* 0x000000ffff0a7210 */ /* 0x000fc80007b5e00a */
[----:B------:R-:W-:-:S04]  /*2ec0*/  IADD3.X R12, PT, PT, R12, 0x3fe00000, R9, P2, P3 ;  /* 0x3fe000000c0c7810 */ /* 0x000fc800017e6409 */
[----:B------:R-:W-:-:S07]  /*2ed0*/  LOP3.LUT R11, R12, R11, RZ, 0xfc, !PT ;  /* 0x0000000b0c0b7212 */ /* 0x000fce00078efcff */
.L_x_27:
[----:B------:R-:W-:-:S04]  /*2ee0*/  IMAD.MOV.U32 R23, RZ, RZ, 0x0 ;  /* 0x00000000ff177424 */ /* 0x000fc800078e00ff */
[----:B------:R-:W-:Y:S05]  /*2ef0*/  RET.REL.NODEC R22 `(_Z20calc_integral_kernelPdS_S_S_i) ;  /* 0xffffffd016407950 */ /* 0x000fea0003c3ffff */
.L_x_34:
[----:B------:R-:W-:-:S00]  /*2f00*/  BRA `(.L_x_34) ;  /* 0xfffffffc00fc7947 */ /* 0x000fc0000383ffff */
[----:B------:R-:W-:-:S00]  /*2f10*/  NOP ;  /* 0x0000000000007918 */ /* 0x000fc00000000000 */
        /* <DEDUP_REMOVED lines=14> */
.L_x_36:


//--------------------- .nv.global.init           --------------------------
	.section	.nv.global.init,"aw",@progbits
	.align	16
.nv.global.init:
	.type		__cudart_sin_cos_coeffs,@object
	.size		__cudart_sin_cos_coeffs,(__cudart_i2opi_d - __cudart_sin_cos_coeffs)
__cudart_sin_cos_coeffs:
        /*0000*/ 	.byte	0x46, 0xd2, 0xb0, 0x2c, 0xf1, 0xe5, 0x5a, 0xbe, 0x92, 0xe3, 0xac, 0x69, 0xe3, 0x1d, 0xc7, 0x3e
        /*0010*/ 	.byte	0xa1, 0x62, 0xdb, 0x19, 0xa0, 0x01, 0x2a, 0xbf, 0x18, 0x08, 0x11, 0x11, 0x11, 0x11, 0x81, 0x3f
        /*0020*/ 	.byte	0x54, 0x55, 0x55, 0x55, 0x55, 0x55, 0xc5, 0xbf, 0x00, 0x00, 0x00, 0x00, 0x00, 0x00, 0x00, 0x00
        /*0030*/ 	.byte	0x00, 0x00, 0x00, 0x00, 0x00, 0x00, 0x00, 0x00, 0x64, 0x81, 0xfd, 0x20, 0x83, 0xff, 0xa8, 0xbd
        /*0040*/ 	.byte	0x28, 0x85, 0xef, 0xc1, 0xa7, 0xee, 0x21, 0x3e, 0xd9, 0xe6, 0x06, 0x8e, 0x4f, 0x7e, 0x92, 0xbe
        /*0050*/ 	.byte	0xe9, 0xbc, 0xdd, 0x19, 0xa0, 0x01, 0xfa, 0x3e, 0x47, 0x5d, 0xc1, 0x16, 0x6c, 0xc1, 0x56, 0xbf
        /*0060*/ 	.byte	0x51, 0x55, 0x55, 0x55, 0x55, 0x55, 0xa5, 0x3f, 0x00, 0x00, 0x00, 0x00, 0x00, 0x00, 0xe0, 0xbf
        /*0070*/ 	.byte	0x00, 0x00, 0x00, 0x00, 0x00, 0x00, 0xf0, 0x3f, 0x00, 0x00, 0x00, 0x00, 0x00, 0x00, 0x00, 0x00
	.type		__cudart_i2opi_d,@object
	.size		__cudart_i2opi_d,(.L_0 - __cudart_i2opi_d)
__cudart_i2opi_d:
        /* <DEDUP_REMOVED lines=9> */
.L_0:


//--------------------- .nv.shared.reserved.0     --------------------------
	.section	.nv.shared.reserved.0,"aw",@nobits
	.weak		__nv_reservedSMEM_offset_0_alias
	.size		__nv_reservedSMEM_offset_0_alias, 0, 64
	.other		__nv_reservedSMEM_offset_0_alias,@"STO_CUDA_RESERVED_SHARED STV_DEFAULT"
__nv_reservedSMEM_offset_0_alias:
	.zero		0
	.zero		64


//--------------------- .nv.constant0._Z20calc_integral_kernelPdS_S_S_i --------------------------
	.section	.nv.constant0._Z20calc_integral_kernelPdS_S_S_i,"a",@progbits
	.sectionflags	@""
	.align	4
.nv.constant0._Z20calc_integral_kernelPdS_S_S_i:
	.zero		932


//--------------------- SYMBOLS --------------------------

	.type		.nv.reservedSmem.offset0,@object
	.size		.nv.reservedSmem.offset0,0x4
